//
// Generated by NVIDIA NVVM Compiler
//
// Compiler Build ID: CL-36424714
// Cuda compilation tools, release 13.0, V13.0.88
// Based on NVVM 20.0.0
//

.version 9.0
.target sm_100
.address_size 64

	// .globl	_Z19matrix_zeros_kernelPfii

.visible .entry _Z19matrix_zeros_kernelPfii(
	.param .u64 .ptr .align 1 _Z19matrix_zeros_kernelPfii_param_0,
	.param .u32 _Z19matrix_zeros_kernelPfii_param_1,
	.param .u32 _Z19matrix_zeros_kernelPfii_param_2
)
{
	.reg .pred 	%p<4>;
	.reg .b32 	%r<15>;
	.reg .b64 	%rd<5>;

	ld.param.u64 	%rd1, [_Z19matrix_zeros_kernelPfii_param_0];
	ld.param.u32 	%r3, [_Z19matrix_zeros_kernelPfii_param_1];
	ld.param.u32 	%r4, [_Z19matrix_zeros_kernelPfii_param_2];
	mov.u32 	%r6, %ctaid.x;
	mov.u32 	%r7, %ntid.x;
	mov.u32 	%r8, %tid.x;
	mad.lo.s32 	%r1, %r6, %r7, %r8;
	mov.u32 	%r9, %ctaid.y;
	mov.u32 	%r10, %ntid.y;
	mov.u32 	%r11, %tid.y;
	mad.lo.s32 	%r12, %r9, %r10, %r11;
	setp.ge.s32 	%p1, %r1, %r3;
	setp.ge.s32 	%p2, %r12, %r4;
	or.pred  	%p3, %p1, %p2;
	@%p3 bra 	$L__BB0_2;
	cvta.to.global.u64 	%rd2, %rd1;
	mad.lo.s32 	%r13, %r3, %r1, %r12;
	mul.wide.s32 	%rd3, %r13, 4;
	add.s64 	%rd4, %rd2, %rd3;
	mov.b32 	%r14, 0;
	st.global.u32 	[%rd4], %r14;
$L__BB0_2:
	ret;

}
	// .globl	_Z23matrix_transpose_kernelPfS_ii
.visible .entry _Z23matrix_transpose_kernelPfS_ii(
	.param .u64 .ptr .align 1 _Z23matrix_transpose_kernelPfS_ii_param_0,
	.param .u64 .ptr .align 1 _Z23matrix_transpose_kernelPfS_ii_param_1,
	.param .u32 _Z23matrix_transpose_kernelPfS_ii_param_2,
	.param .u32 _Z23matrix_transpose_kernelPfS_ii_param_3
)
{
	.reg .pred 	%p<4>;
	.reg .b32 	%r<15>;
	.reg .b32 	%f<2>;
	.reg .b64 	%rd<9>;

	ld.param.u64 	%rd1, [_Z23matrix_transpose_kernelPfS_ii_param_0];
	ld.param.u64 	%rd2, [_Z23matrix_transpose_kernelPfS_ii_param_1];
	ld.param.u32 	%r3, [_Z23matrix_transpose_kernelPfS_ii_param_2];
	ld.param.u32 	%r5, [_Z23matrix_transpose_kernelPfS_ii_param_3];
	mov.u32 	%r6, %ctaid.x;
	mov.u32 	%r7, %ntid.x;
	mov.u32 	%r8, %tid.x;
	mad.lo.s32 	%r1, %r6, %r7, %r8;
	mov.u32 	%r9, %ctaid.y;
	mov.u32 	%r10, %ntid.y;
	mov.u32 	%r11, %tid.y;
	mad.lo.s32 	%r12, %r9, %r10, %r11;
	setp.ge.s32 	%p1, %r1, %r3;
	setp.ge.s32 	%p2, %r12, %r5;
	or.pred  	%p3, %p1, %p2;
	@%p3 bra 	$L__BB1_2;
	cvta.to.global.u64 	%rd3, %rd1;
	cvta.to.global.u64 	%rd4, %rd2;
	mad.lo.s32 	%r13, %r3, %r1, %r12;
	mul.wide.s32 	%rd5, %r13, 4;
	add.s64 	%rd6, %rd3, %rd5;
	ld.global.f32 	%f1, [%rd6];
	mad.lo.s32 	%r14, %r5, %r12, %r1;
	mul.wide.s32 	%rd7, %r14, 4;
	add.s64 	%rd8, %rd4, %rd7;
	st.global.f32 	[%rd8], %f1;
$L__BB1_2:
	ret;

}
	// .globl	_Z18matrix_ones_kernelPfii
.visible .entry _Z18matrix_ones_kernelPfii(
	.param .u64 .ptr .align 1 _Z18matrix_ones_kernelPfii_param_0,
	.param .u32 _Z18matrix_ones_kernelPfii_param_1,
	.param .u32 _Z18matrix_ones_kernelPfii_param_2
)
{
	.reg .pred 	%p<4>;
	.reg .b32 	%r<15>;
	.reg .b64 	%rd<5>;

	ld.param.u64 	%rd1, [_Z18matrix_ones_kernelPfii_param_0];
	ld.param.u32 	%r4, [_Z18matrix_ones_kernelPfii_param_1];
	ld.param.u32 	%r5, [_Z18matrix_ones_kernelPfii_param_2];
	mov.u32 	%r6, %ctaid.x;
	mov.u32 	%r7, %ntid.x;
	mov.u32 	%r8, %tid.x;
	mad.lo.s32 	%r1, %r6, %r7, %r8;
	mov.u32 	%r9, %ctaid.y;
	mov.u32 	%r10, %ntid.y;
	mov.u32 	%r11, %tid.y;
	mad.lo.s32 	%r12, %r9, %r10, %r11;
	setp.ge.s32 	%p1, %r1, %r4;
	setp.ge.s32 	%p2, %r12, %r5;
	or.pred  	%p3, %p1, %p2;
	@%p3 bra 	$L__BB2_2;
	cvta.to.global.u64 	%rd2, %rd1;
	mad.lo.s32 	%r13, %r5, %r1, %r12;
	mul.wide.s32 	%rd3, %r13, 4;
	add.s64 	%rd4, %rd2, %rd3;
	mov.b32 	%r14, 1065353216;
	st.global.u32 	[%rd4], %r14;
$L__BB2_2:
	ret;

}
	// .globl	_Z13matmul_kernelPfS_S_iii
.visible .entry _Z13matmul_kernelPfS_S_iii(
	.param .u64 .ptr .align 1 _Z13matmul_kernelPfS_S_iii_param_0,
	.param .u64 .ptr .align 1 _Z13matmul_kernelPfS_S_iii_param_1,
	.param .u64 .ptr .align 1 _Z13matmul_kernelPfS_S_iii_param_2,
	.param .u32 _Z13matmul_kernelPfS_S_iii_param_3,
	.param .u32 _Z13matmul_kernelPfS_S_iii_param_4,
	.param .u32 _Z13matmul_kernelPfS_S_iii_param_5
)
{
	.reg .pred 	%p<13>;
	.reg .b32 	%r<46>;
	.reg .b32 	%f<68>;
	.reg .b64 	%rd<40>;

	ld.param.u64 	%rd5, [_Z13matmul_kernelPfS_S_iii_param_0];
	ld.param.u64 	%rd6, [_Z13matmul_kernelPfS_S_iii_param_1];
	ld.param.u64 	%rd4, [_Z13matmul_kernelPfS_S_iii_param_2];
	ld.param.u32 	%r22, [_Z13matmul_kernelPfS_S_iii_param_3];
	ld.param.u32 	%r20, [_Z13matmul_kernelPfS_S_iii_param_4];
	ld.param.u32 	%r23, [_Z13matmul_kernelPfS_S_iii_param_5];
	cvta.to.global.u64 	%rd1, %rd6;
	cvta.to.global.u64 	%rd2, %rd5;
	mov.u32 	%r24, %ctaid.x;
	mov.u32 	%r25, %ntid.x;
	mov.u32 	%r26, %tid.x;
	mad.lo.s32 	%r1, %r24, %r25, %r26;
	mov.u32 	%r27, %ctaid.y;
	mov.u32 	%r28, %ntid.y;
	mov.u32 	%r29, %tid.y;
	mad.lo.s32 	%r30, %r27, %r28, %r29;
	setp.ge.s32 	%p1, %r1, %r22;
	setp.ge.s32 	%p2, %r30, %r23;
	or.pred  	%p3, %p1, %p2;
	@%p3 bra 	$L__BB3_14;
	setp.lt.s32 	%p4, %r20, 1;
	mov.f32 	%f67, 0f00000000;
	@%p4 bra 	$L__BB3_13;
	mul.lo.s32 	%r3, %r20, %r1;
	and.b32  	%r4, %r20, 7;
	setp.lt.u32 	%p5, %r20, 8;
	mov.f32 	%f67, 0f00000000;
	mov.b32 	%r44, 0;
	@%p5 bra 	$L__BB3_5;
	and.b32  	%r44, %r20, 2147483640;
	neg.s32 	%r42, %r44;
	shl.b32 	%r7, %r23, 3;
	add.s64 	%rd3, %rd2, 16;
	mov.f32 	%f67, 0f00000000;
	mul.wide.s32 	%rd11, %r23, 4;
	mov.u32 	%r40, %r3;
	mov.u32 	%r41, %r30;
$L__BB3_4:
	.pragma "nounroll";
	mul.wide.s32 	%rd7, %r40, 4;
	add.s64 	%rd8, %rd3, %rd7;
	ld.global.f32 	%f17, [%rd8+-16];
	mul.wide.s32 	%rd9, %r41, 4;
	add.s64 	%rd10, %rd1, %rd9;
	ld.global.f32 	%f18, [%rd10];
	fma.rn.f32 	%f19, %f17, %f18, %f67;
	ld.global.f32 	%f20, [%rd8+-12];
	add.s64 	%rd12, %rd10, %rd11;
	ld.global.f32 	%f21, [%rd12];
	fma.rn.f32 	%f22, %f20, %f21, %f19;
	ld.global.f32 	%f23, [%rd8+-8];
	add.s64 	%rd13, %rd12, %rd11;
	ld.global.f32 	%f24, [%rd13];
	fma.rn.f32 	%f25, %f23, %f24, %f22;
	ld.global.f32 	%f26, [%rd8+-4];
	add.s64 	%rd14, %rd13, %rd11;
	ld.global.f32 	%f27, [%rd14];
	fma.rn.f32 	%f28, %f26, %f27, %f25;
	ld.global.f32 	%f29, [%rd8];
	add.s64 	%rd15, %rd14, %rd11;
	ld.global.f32 	%f30, [%rd15];
	fma.rn.f32 	%f31, %f29, %f30, %f28;
	ld.global.f32 	%f32, [%rd8+4];
	add.s64 	%rd16, %rd15, %rd11;
	ld.global.f32 	%f33, [%rd16];
	fma.rn.f32 	%f34, %f32, %f33, %f31;
	ld.global.f32 	%f35, [%rd8+8];
	add.s64 	%rd17, %rd16, %rd11;
	ld.global.f32 	%f36, [%rd17];
	fma.rn.f32 	%f37, %f35, %f36, %f34;
	ld.global.f32 	%f38, [%rd8+12];
	add.s64 	%rd18, %rd17, %rd11;
	ld.global.f32 	%f39, [%rd18];
	fma.rn.f32 	%f67, %f38, %f39, %f37;
	add.s32 	%r42, %r42, 8;
	add.s32 	%r41, %r41, %r7;
	add.s32 	%r40, %r40, 8;
	setp.ne.s32 	%p6, %r42, 0;
	@%p6 bra 	$L__BB3_4;
$L__BB3_5:
	setp.eq.s32 	%p7, %r4, 0;
	@%p7 bra 	$L__BB3_13;
	and.b32  	%r15, %r20, 3;
	setp.lt.u32 	%p8, %r4, 4;
	@%p8 bra 	$L__BB3_8;
	add.s32 	%r32, %r44, %r3;
	mul.wide.s32 	%rd19, %r32, 4;
	add.s64 	%rd20, %rd2, %rd19;
	ld.global.f32 	%f41, [%rd20];
	mad.lo.s32 	%r33, %r44, %r23, %r30;
	mul.wide.s32 	%rd21, %r33, 4;
	add.s64 	%rd22, %rd1, %rd21;
	ld.global.f32 	%f42, [%rd22];
	fma.rn.f32 	%f43, %f41, %f42, %f67;
	ld.global.f32 	%f44, [%rd20+4];
	mul.wide.s32 	%rd23, %r23, 4;
	add.s64 	%rd24, %rd22, %rd23;
	ld.global.f32 	%f45, [%rd24];
	fma.rn.f32 	%f46, %f44, %f45, %f43;
	ld.global.f32 	%f47, [%rd20+8];
	add.s64 	%rd25, %rd24, %rd23;
	ld.global.f32 	%f48, [%rd25];
	fma.rn.f32 	%f49, %f47, %f48, %f46;
	ld.global.f32 	%f50, [%rd20+12];
	add.s64 	%rd26, %rd25, %rd23;
	ld.global.f32 	%f51, [%rd26];
	fma.rn.f32 	%f67, %f50, %f51, %f49;
	add.s32 	%r44, %r44, 4;
$L__BB3_8:
	setp.eq.s32 	%p9, %r15, 0;
	@%p9 bra 	$L__BB3_13;
	setp.eq.s32 	%p10, %r15, 1;
	@%p10 bra 	$L__BB3_11;
	add.s32 	%r34, %r44, %r3;
	mul.wide.s32 	%rd27, %r34, 4;
	add.s64 	%rd28, %rd2, %rd27;
	ld.global.f32 	%f53, [%rd28];
	mad.lo.s32 	%r35, %r44, %r23, %r30;
	mul.wide.s32 	%rd29, %r35, 4;
	add.s64 	%rd30, %rd1, %rd29;
	ld.global.f32 	%f54, [%rd30];
	fma.rn.f32 	%f55, %f53, %f54, %f67;
	ld.global.f32 	%f56, [%rd28+4];
	mul.wide.s32 	%rd31, %r23, 4;
	add.s64 	%rd32, %rd30, %rd31;
	ld.global.f32 	%f57, [%rd32];
	fma.rn.f32 	%f67, %f56, %f57, %f55;
	add.s32 	%r44, %r44, 2;
$L__BB3_11:
	and.b32  	%r36, %r20, 1;
	setp.eq.b32 	%p11, %r36, 1;
	not.pred 	%p12, %p11;
	@%p12 bra 	$L__BB3_13;
	add.s32 	%r37, %r44, %r3;
	mul.wide.s32 	%rd33, %r37, 4;
	add.s64 	%rd34, %rd2, %rd33;
	ld.global.f32 	%f58, [%rd34];
	mad.lo.s32 	%r38, %r44, %r23, %r30;
	mul.wide.s32 	%rd35, %r38, 4;
	add.s64 	%rd36, %rd1, %rd35;
	ld.global.f32 	%f59, [%rd36];
	fma.rn.f32 	%f67, %f58, %f59, %f67;
$L__BB3_13:
	mad.lo.s32 	%r39, %r23, %r1, %r30;
	cvta.to.global.u64 	%rd37, %rd4;
	mul.wide.s32 	%rd38, %r39, 4;
	add.s64 	%rd39, %rd37, %rd38;
	st.global.f32 	[%rd39], %f67;
$L__BB3_14:
	ret;

}
	// .globl	_Z10add_kernelPfS_S_ii
.visible .entry _Z10add_kernelPfS_S_ii(
	.param .u64 .ptr .align 1 _Z10add_kernelPfS_S_ii_param_0,
	.param .u64 .ptr .align 1 _Z10add_kernelPfS_S_ii_param_1,
	.param .u64 .ptr .align 1 _Z10add_kernelPfS_S_ii_param_2,
	.param .u32 _Z10add_kernelPfS_S_ii_param_3,
	.param .u32 _Z10add_kernelPfS_S_ii_param_4
)
{
	.reg .pred 	%p<4>;
	.reg .b32 	%r<14>;
	.reg .b32 	%f<4>;
	.reg .b64 	%rd<11>;

	ld.param.u64 	%rd1, [_Z10add_kernelPfS_S_ii_param_0];
	ld.param.u64 	%rd2, [_Z10add_kernelPfS_S_ii_param_1];
	ld.param.u64 	%rd3, [_Z10add_kernelPfS_S_ii_param_2];
	ld.param.u32 	%r4, [_Z10add_kernelPfS_S_ii_param_3];
	ld.param.u32 	%r5, [_Z10add_kernelPfS_S_ii_param_4];
	mov.u32 	%r6, %ctaid.x;
	mov.u32 	%r7, %ntid.x;
	mov.u32 	%r8, %tid.x;
	mad.lo.s32 	%r1, %r6, %r7, %r8;
	mov.u32 	%r9, %ctaid.y;
	mov.u32 	%r10, %ntid.y;
	mov.u32 	%r11, %tid.y;
	mad.lo.s32 	%r12, %r9, %r10, %r11;
	setp.ge.s32 	%p1, %r1, %r4;
	setp.ge.s32 	%p2, %r12, %r5;
	or.pred  	%p3, %p1, %p2;
	@%p3 bra 	$L__BB4_2;
	cvta.to.global.u64 	%rd4, %rd1;
	cvta.to.global.u64 	%rd5, %rd2;
	cvta.to.global.u64 	%rd6, %rd3;
	mad.lo.s32 	%r13, %r5, %r1, %r12;
	mul.wide.s32 	%rd7, %r13, 4;
	add.s64 	%rd8, %rd4, %rd7;
	ld.global.f32 	%f1, [%rd8];
	add.s64 	%rd9, %rd5, %rd7;
	ld.global.f32 	%f2, [%rd9];
	add.f32 	%f3, %f1, %f2;
	add.s64 	%rd10, %rd6, %rd7;
	st.global.f32 	[%rd10], %f3;
$L__BB4_2:
	ret;

}
	// .globl	_Z10mul_kernelPfS_S_ii
.visible .entry _Z10mul_kernelPfS_S_ii(
	.param .u64 .ptr .align 1 _Z10mul_kernelPfS_S_ii_param_0,
	.param .u64 .ptr .align 1 _Z10mul_kernelPfS_S_ii_param_1,
	.param .u64 .ptr .align 1 _Z10mul_kernelPfS_S_ii_param_2,
	.param .u32 _Z10mul_kernelPfS_S_ii_param_3,
	.param .u32 _Z10mul_kernelPfS_S_ii_param_4
)
{
	.reg .pred 	%p<4>;
	.reg .b32 	%r<14>;
	.reg .b32 	%f<4>;
	.reg .b64 	%rd<11>;

	ld.param.u64 	%rd1, [_Z10mul_kernelPfS_S_ii_param_0];
	ld.param.u64 	%rd2, [_Z10mul_kernelPfS_S_ii_param_1];
	ld.param.u64 	%rd3, [_Z10mul_kernelPfS_S_ii_param_2];
	ld.param.u32 	%r4, [_Z10mul_kernelPfS_S_ii_param_3];
	ld.param.u32 	%r5, [_Z10mul_kernelPfS_S_ii_param_4];
	mov.u32 	%r6, %ctaid.x;
	mov.u32 	%r7, %ntid.x;
	mov.u32 	%r8, %tid.x;
	mad.lo.s32 	%r1, %r6, %r7, %r8;
	mov.u32 	%r9, %ctaid.y;
	mov.u32 	%r10, %ntid.y;
	mov.u32 	%r11, %tid.y;
	mad.lo.s32 	%r12, %r9, %r10, %r11;
	setp.ge.s32 	%p1, %r1, %r4;
	setp.ge.s32 	%p2, %r12, %r5;
	or.pred  	%p3, %p1, %p2;
	@%p3 bra 	$L__BB5_2;
	cvta.to.global.u64 	%rd4, %rd1;
	cvta.to.global.u64 	%rd5, %rd2;
	cvta.to.global.u64 	%rd6, %rd3;
	mad.lo.s32 	%r13, %r5, %r1, %r12;
	mul.wide.s32 	%rd7, %r13, 4;
	add.s64 	%rd8, %rd4, %rd7;
	ld.global.f32 	%f1, [%rd8];
	add.s64 	%rd9, %rd5, %rd7;
	ld.global.f32 	%f2, [%rd9];
	mul.f32 	%f3, %f1, %f2;
	add.s64 	%rd10, %rd6, %rd7;
	st.global.f32 	[%rd10], %f3;
$L__BB5_2:
	ret;

}
	// .globl	_Z17scalar_mul_kernelPfS_fii
.visible .entry _Z17scalar_mul_kernelPfS_fii(
	.param .u64 .ptr .align 1 _Z17scalar_mul_kernelPfS_fii_param_0,
	.param .u64 .ptr .align 1 _Z17scalar_mul_kernelPfS_fii_param_1,
	.param .f32 _Z17scalar_mul_kernelPfS_fii_param_2,
	.param .u32 _Z17scalar_mul_kernelPfS_fii_param_3,
	.param .u32 _Z17scalar_mul_kernelPfS_fii_param_4
)
{
	.reg .pred 	%p<4>;
	.reg .b32 	%r<14>;
	.reg .b32 	%f<4>;
	.reg .b64 	%rd<8>;

	ld.param.u64 	%rd1, [_Z17scalar_mul_kernelPfS_fii_param_0];
	ld.param.u64 	%rd2, [_Z17scalar_mul_kernelPfS_fii_param_1];
	ld.param.f32 	%f1, [_Z17scalar_mul_kernelPfS_fii_param_2];
	ld.param.u32 	%r4, [_Z17scalar_mul_kernelPfS_fii_param_3];
	ld.param.u32 	%r5, [_Z17scalar_mul_kernelPfS_fii_param_4];
	mov.u32 	%r6, %ctaid.x;
	mov.u32 	%r7, %ntid.x;
	mov.u32 	%r8, %tid.x;
	mad.lo.s32 	%r1, %r6, %r7, %r8;
	mov.u32 	%r9, %ctaid.y;
	mov.u32 	%r10, %ntid.y;
	mov.u32 	%r11, %tid.y;
	mad.lo.s32 	%r12, %r9, %r10, %r11;
	setp.ge.s32 	%p1, %r1, %r4;
	setp.ge.s32 	%p2, %r12, %r5;
	or.pred  	%p3, %p1, %p2;
	@%p3 bra 	$L__BB6_2;
	cvta.to.global.u64 	%rd3, %rd1;
	cvta.to.global.u64 	%rd4, %rd2;
	mad.lo.s32 	%r13, %r5, %r1, %r12;
	mul.wide.s32 	%rd5, %r13, 4;
	add.s64 	%rd6, %rd3, %rd5;
	ld.global.f32 	%f2, [%rd6];
	mul.f32 	%f3, %f1, %f2;
	add.s64 	%rd7, %rd4, %rd5;
	st.global.f32 	[%rd7], %f3;
$L__BB6_2:
	ret;

}
	// .globl	_Z11tanh_kernelPfS_ii
.visible .entry _Z11tanh_kernelPfS_ii(
	.param .u64 .ptr .align 1 _Z11tanh_kernelPfS_ii_param_0,
	.param .u64 .ptr .align 1 _Z11tanh_kernelPfS_ii_param_1,
	.param .u32 _Z11tanh_kernelPfS_ii_param_2,
	.param .u32 _Z11tanh_kernelPfS_ii_param_3
)
{
	.reg .pred 	%p<6>;
	.reg .b32 	%r<14>;
	.reg .b32 	%f<17>;
	.reg .b64 	%rd<8>;

	ld.param.u64 	%rd1, [_Z11tanh_kernelPfS_ii_param_0];
	ld.param.u64 	%rd2, [_Z11tanh_kernelPfS_ii_param_1];
	ld.param.u32 	%r4, [_Z11tanh_kernelPfS_ii_param_2];
	ld.param.u32 	%r5, [_Z11tanh_kernelPfS_ii_param_3];
	mov.u32 	%r6, %ctaid.x;
	mov.u32 	%r7, %ntid.x;
	mov.u32 	%r8, %tid.x;
	mad.lo.s32 	%r1, %r6, %r7, %r8;
	mov.u32 	%r9, %ctaid.y;
	mov.u32 	%r10, %ntid.y;
	mov.u32 	%r11, %tid.y;
	mad.lo.s32 	%r12, %r9, %r10, %r11;
	setp.ge.s32 	%p1, %r1, %r4;
	setp.ge.s32 	%p2, %r12, %r5;
	or.pred  	%p3, %p1, %p2;
	@%p3 bra 	$L__BB7_2;
	cvta.to.global.u64 	%rd3, %rd1;
	cvta.to.global.u64 	%rd4, %rd2;
	mad.lo.s32 	%r13, %r5, %r1, %r12;
	mul.wide.s32 	%rd5, %r13, 4;
	add.s64 	%rd6, %rd3, %rd5;
	ld.global.f32 	%f1, [%rd6];
	abs.f32 	%f2, %f1;
	mul.f32 	%f3, %f2, 0f4038AA3B;
	ex2.approx.ftz.f32 	%f4, %f3;
	add.f32 	%f5, %f4, 0f3F800000;
	rcp.approx.ftz.f32 	%f6, %f5;
	fma.rn.f32 	%f7, %f6, 0fC0000000, 0f3F800000;
	setp.ge.f32 	%p4, %f2, 0f41102CB4;
	selp.f32 	%f8, 0f3F800000, %f7, %p4;
	copysign.f32 	%f9, %f1, %f8;
	mul.f32 	%f10, %f1, %f1;
	fma.rn.f32 	%f11, %f10, 0f3C80F082, 0fBD563CAE;
	fma.rn.f32 	%f12, %f11, %f10, 0f3E085941;
	fma.rn.f32 	%f13, %f12, %f10, 0fBEAAA9ED;
	fma.rn.f32 	%f14, %f13, %f10, 0f00000000;
	fma.rn.f32 	%f15, %f14, %f1, %f1;
	setp.ge.f32 	%p5, %f2, 0f3F19999A;
	selp.f32 	%f16, %f9, %f15, %p5;
	add.s64 	%rd7, %rd4, %rd5;
	st.global.f32 	[%rd7], %f16;
$L__BB7_2:
	ret;

}
	// .globl	_Z11relu_kernelPfS_ii
.visible .entry _Z11relu_kernelPfS_ii(
	.param .u64 .ptr .align 1 _Z11relu_kernelPfS_ii_param_0,
	.param .u64 .ptr .align 1 _Z11relu_kernelPfS_ii_param_1,
	.param .u32 _Z11relu_kernelPfS_ii_param_2,
	.param .u32 _Z11relu_kernelPfS_ii_param_3
)
{
	.reg .pred 	%p<4>;
	.reg .b32 	%r<14>;
	.reg .b32 	%f<3>;
	.reg .b64 	%rd<8>;

	ld.param.u64 	%rd1, [_Z11relu_kernelPfS_ii_param_0];
	ld.param.u64 	%rd2, [_Z11relu_kernelPfS_ii_param_1];
	ld.param.u32 	%r4, [_Z11relu_kernelPfS_ii_param_2];
	ld.param.u32 	%r5, [_Z11relu_kernelPfS_ii_param_3];
	mov.u32 	%r6, %ctaid.x;
	mov.u32 	%r7, %ntid.x;
	mov.u32 	%r8, %tid.x;
	mad.lo.s32 	%r1, %r6, %r7, %r8;
	mov.u32 	%r9, %ctaid.y;
	mov.u32 	%r10, %ntid.y;
	mov.u32 	%r11, %tid.y;
	mad.lo.s32 	%r12, %r9, %r10, %r11;
	setp.ge.s32 	%p1, %r1, %r4;
	setp.ge.s32 	%p2, %r12, %r5;
	or.pred  	%p3, %p1, %p2;
	@%p3 bra 	$L__BB8_2;
	cvta.to.global.u64 	%rd3, %rd2;
	cvta.to.global.u64 	%rd4, %rd1;
	mad.lo.s32 	%r13, %r5, %r1, %r12;
	mul.wide.s32 	%rd5, %r13, 4;
	add.s64 	%rd6, %rd4, %rd5;
	ld.global.f32 	%f1, [%rd6];
	max.f32 	%f2, %f1, 0f00000000;
	add.s64 	%rd7, %rd3, %rd5;
	st.global.f32 	[%rd7], %f2;
$L__BB8_2:
	ret;

}
	// .globl	_Z15relugrad_kernelPfS_ii
.visible .entry _Z15relugrad_kernelPfS_ii(
	.param .u64 .ptr .align 1 _Z15relugrad_kernelPfS_ii_param_0,
	.param .u64 .ptr .align 1 _Z15relugrad_kernelPfS_ii_param_1,
	.param .u32 _Z15relugrad_kernelPfS_ii_param_2,
	.param .u32 _Z15relugrad_kernelPfS_ii_param_3
)
{
	.reg .pred 	%p<5>;
	.reg .b32 	%r<14>;
	.reg .b32 	%f<3>;
	.reg .b64 	%rd<8>;

	ld.param.u64 	%rd1, [_Z15relugrad_kernelPfS_ii_param_0];
	ld.param.u64 	%rd2, [_Z15relugrad_kernelPfS_ii_param_1];
	ld.param.u32 	%r4, [_Z15relugrad_kernelPfS_ii_param_2];
	ld.param.u32 	%r5, [_Z15relugrad_kernelPfS_ii_param_3];
	mov.u32 	%r6, %ctaid.x;
	mov.u32 	%r7, %ntid.x;
	mov.u32 	%r8, %tid.x;
	mad.lo.s32 	%r1, %r6, %r7, %r8;
	mov.u32 	%r9, %ctaid.y;
	mov.u32 	%r10, %ntid.y;
	mov.u32 	%r11, %tid.y;
	mad.lo.s32 	%r12, %r9, %r10, %r11;
	setp.ge.s32 	%p1, %r1, %r4;
	setp.ge.s32 	%p2, %r12, %r5;
	or.pred  	%p3, %p1, %p2;
	@%p3 bra 	$L__BB9_2;
	cvta.to.global.u64 	%rd3, %rd1;
	cvta.to.global.u64 	%rd4, %rd2;
	mad.lo.s32 	%r13, %r5, %r1, %r12;
	mul.wide.s32 	%rd5, %r13, 4;
	add.s64 	%rd6, %rd3, %rd5;
	ld.global.f32 	%f1, [%rd6];
	setp.gt.f32 	%p4, %f1, 0f00000000;
	selp.f32 	%f2, 0f3F800000, 0f00000000, %p4;
	add.s64 	%rd7, %rd4, %rd5;
	st.global.f32 	[%rd7], %f2;
$L__BB9_2:
	ret;

}
	// .globl	_Z10pow_kernelPfS_fii
.visible .entry _Z10pow_kernelPfS_fii(
	.param .u64 .ptr .align 1 _Z10pow_kernelPfS_fii_param_0,
	.param .u64 .ptr .align 1 _Z10pow_kernelPfS_fii_param_1,
	.param .f32 _Z10pow_kernelPfS_fii_param_2,
	.param .u32 _Z10pow_kernelPfS_fii_param_3,
	.param .u32 _Z10pow_kernelPfS_fii_param_4
)
{
	.reg .pred 	%p<25>;
	.reg .b32 	%r<28>;
	.reg .b32 	%f<77>;
	.reg .b64 	%rd<9>;

	ld.param.u64 	%rd1, [_Z10pow_kernelPfS_fii_param_0];
	ld.param.u64 	%rd2, [_Z10pow_kernelPfS_fii_param_1];
	ld.param.f32 	%f10, [_Z10pow_kernelPfS_fii_param_2];
	ld.param.u32 	%r5, [_Z10pow_kernelPfS_fii_param_3];
	ld.param.u32 	%r6, [_Z10pow_kernelPfS_fii_param_4];
	mov.u32 	%r7, %ctaid.x;
	mov.u32 	%r8, %ntid.x;
	mov.u32 	%r9, %tid.x;
	mad.lo.s32 	%r1, %r7, %r8, %r9;
	mov.u32 	%r10, %ctaid.y;
	mov.u32 	%r11, %ntid.y;
	mov.u32 	%r12, %tid.y;
	mad.lo.s32 	%r13, %r10, %r11, %r12;
	setp.ge.s32 	%p1, %r1, %r5;
	setp.ge.s32 	%p2, %r13, %r6;
	or.pred  	%p3, %p1, %p2;
	mov.f32 	%f76, 0f3F800000;
	@%p3 bra 	$L__BB10_10;
	cvta.to.global.u64 	%rd3, %rd1;
	mad.lo.s32 	%r3, %r6, %r1, %r13;
	mul.wide.s32 	%rd4, %r3, 4;
	add.s64 	%rd5, %rd3, %rd4;
	ld.global.f32 	%f1, [%rd5];
	mul.f32 	%f12, %f10, 0f3F000000;
	cvt.rzi.f32.f32 	%f13, %f12;
	add.f32 	%f14, %f13, %f13;
	sub.f32 	%f15, %f10, %f14;
	abs.f32 	%f2, %f15;
	abs.f32 	%f3, %f1;
	setp.lt.f32 	%p4, %f3, 0f00800000;
	mul.f32 	%f16, %f3, 0f4B800000;
	selp.f32 	%f17, %f16, %f3, %p4;
	selp.f32 	%f18, 0fC1C00000, 0f00000000, %p4;
	mov.b32 	%r14, %f17;
	add.s32 	%r15, %r14, -1060439283;
	and.b32  	%r16, %r15, -8388608;
	sub.s32 	%r17, %r14, %r16;
	mov.b32 	%f19, %r17;
	cvt.rn.f32.s32 	%f20, %r16;
	fma.rn.f32 	%f21, %f20, 0f34000000, %f18;
	add.f32 	%f22, %f19, 0fBF800000;
	add.f32 	%f23, %f19, 0f3F800000;
	rcp.approx.ftz.f32 	%f24, %f23;
	add.f32 	%f25, %f22, %f22;
	mul.f32 	%f26, %f25, %f24;
	mul.f32 	%f27, %f26, %f26;
	sub.f32 	%f28, %f22, %f26;
	add.f32 	%f29, %f28, %f28;
	neg.f32 	%f30, %f26;
	fma.rn.f32 	%f31, %f30, %f22, %f29;
	mul.rn.f32 	%f32, %f24, %f31;
	fma.rn.f32 	%f33, %f27, 0f3A2C32E4, 0f3B52E7DB;
	fma.rn.f32 	%f34, %f33, %f27, 0f3C93BB73;
	fma.rn.f32 	%f35, %f34, %f27, 0f3DF6384F;
	mul.rn.f32 	%f36, %f35, %f27;
	fma.rn.f32 	%f37, %f26, 0f3FB8AA3B, %f21;
	sub.f32 	%f38, %f21, %f37;
	fma.rn.f32 	%f39, %f26, 0f3FB8AA3B, %f38;
	fma.rn.f32 	%f40, %f32, 0f3FB8AA3B, %f39;
	fma.rn.f32 	%f41, %f26, 0f32A55E34, %f40;
	mul.f32 	%f42, %f36, 0f40400000;
	fma.rn.f32 	%f43, %f42, %f32, %f41;
	fma.rn.f32 	%f44, %f36, %f26, %f43;
	add.rn.f32 	%f45, %f37, %f44;
	neg.f32 	%f46, %f37;
	add.rn.f32 	%f47, %f45, %f46;
	neg.f32 	%f48, %f47;
	add.rn.f32 	%f49, %f44, %f48;
	mul.rn.f32 	%f50, %f45, %f10;
	neg.f32 	%f51, %f50;
	fma.rn.f32 	%f52, %f45, %f10, %f51;
	fma.rn.f32 	%f53, %f49, %f10, %f52;
	cvt.rni.f32.f32 	%f54, %f50;
	sub.f32 	%f55, %f50, %f54;
	add.f32 	%f56, %f55, %f53;
	fma.rn.f32 	%f57, %f56, 0f391FCB8E, 0f3AAF85ED;
	fma.rn.f32 	%f58, %f57, %f56, 0f3C1D9856;
	fma.rn.f32 	%f59, %f58, %f56, 0f3D6357BB;
	fma.rn.f32 	%f60, %f59, %f56, 0f3E75FDEC;
	fma.rn.f32 	%f61, %f60, %f56, 0f3F317218;
	fma.rn.f32 	%f62, %f61, %f56, 0f3F800000;
	cvt.rzi.s32.f32 	%r18, %f54;
	setp.gt.f32 	%p5, %f54, 0f00000000;
	selp.b32 	%r19, 0, -2097152000, %p5;
	add.s32 	%r20, %r19, 2130706432;
	mov.b32 	%f63, %r20;
	mul.f32 	%f64, %f62, %f63;
	shl.b32 	%r21, %r18, 23;
	sub.s32 	%r22, %r21, %r19;
	mov.b32 	%f65, %r22;
	mul.f32 	%f66, %f64, %f65;
	abs.f32 	%f67, %f50;
	setp.gt.f32 	%p6, %f67, 0f43180000;
	setp.lt.f32 	%p7, %f50, 0f00000000;
	selp.f32 	%f68, 0f00000000, 0f7F800000, %p7;
	selp.f32 	%f4, %f68, %f66, %p6;
	setp.eq.f32 	%p8, %f1, 0f3F800000;
	setp.eq.f32 	%p9, %f10, 0f00000000;
	or.pred  	%p10, %p9, %p8;
	@%p10 bra 	$L__BB10_9;
	setp.num.f32 	%p11, %f3, %f3;
	abs.f32 	%f69, %f10;
	setp.num.f32 	%p12, %f69, %f69;
	and.pred  	%p13, %p11, %p12;
	@%p13 bra 	$L__BB10_4;
	add.rn.f32 	%f76, %f1, %f10;
	bra.uni 	$L__BB10_9;
$L__BB10_4:
	setp.neu.f32 	%p14, %f1, 0f00000000;
	setp.neu.f32 	%p15, %f3, 0f7F800000;
	and.pred  	%p16, %p14, %p15;
	@%p16 bra 	$L__BB10_6;
	setp.neu.f32 	%p23, %f2, 0f3F800000;
	add.f32 	%f74, %f1, %f1;
	mov.b32 	%r23, %f74;
	setp.lt.f32 	%p24, %f10, 0f00000000;
	xor.b32  	%r24, %r23, 2139095040;
	selp.b32 	%r25, %r24, %r23, %p24;
	and.b32  	%r26, %r25, 2147483647;
	selp.b32 	%r27, %r26, %r25, %p23;
	mov.b32 	%f76, %r27;
	bra.uni 	$L__BB10_9;
$L__BB10_6:
	setp.eq.f32 	%p17, %f1, 0fBF800000;
	setp.eq.f32 	%p18, %f69, 0f7F800000;
	and.pred  	%p19, %p17, %p18;
	@%p19 bra 	$L__BB10_9;
	setp.geu.f32 	%p20, %f1, 0f00000000;
	mov.f32 	%f76, %f4;
	@%p20 bra 	$L__BB10_9;
	setp.neu.f32 	%p21, %f2, 0f3F800000;
	neg.f32 	%f71, %f4;
	selp.f32 	%f72, %f4, %f71, %p21;
	cvt.rmi.f32.f32 	%f73, %f10;
	setp.neu.f32 	%p22, %f10, %f73;
	selp.f32 	%f76, 0f7FFFFFFF, %f72, %p22;
$L__BB10_9:
	cvta.to.global.u64 	%rd6, %rd2;
	add.s64 	%rd8, %rd6, %rd4;
	st.global.f32 	[%rd8], %f76;
$L__BB10_10:
	ret;

}


// ===== COMPILED SASS (sm_100) =====

	.target	sm_100

	.elftype	@"ET_EXEC"


//--------------------- .note.nv.tkinfo           --------------------------
	.section	.note.nv.tkinfo,"",@"SHT_NOTE"
	.sectionflags	@"SHF_NOTE_NV_TKINFO"
	.tkinfo
        /*0018*/ 	.word	0x00000002
        /*0030*/ 	.string	""
        /*0030*/ 	.string	"ptxas"
        /*0030*/ 	.string	"Cuda compilation tools, release 13.0, V13.0.88"
        /*0030*/ 	.string	"Build cuda_13.0.r13.0/compiler.36424714_0"
        /*0030*/ 	.string	"-arch sm_100 -m 64 "



//--------------------- .note.nv.cuinfo           --------------------------
	.section	.note.nv.cuinfo,"",@"SHT_NOTE"
	.sectionflags	@"SHF_NOTE_NV_CUINFO"
        /*0018*/ 	.short	0x0002
        /*001a*/ 	.short	0x0064
        /*001c*/ 	.short	0x0082
	.zero		2


//--------------------- .nv.info                  --------------------------
	.section	.nv.info,"",@"SHT_CUDA_INFO"
	.align	4


	//----- nvinfo : EIATTR_REGCOUNT
	.align		4
        /*0000*/ 	.byte	0x04, 0x2f
        /*0002*/ 	.short	(.L_1 - .L_0)
	.align		4
.L_0:
        /*0004*/ 	.word	index@(_Z19matrix_zeros_kernelPfii)
        /*0008*/ 	.word	0x00000008


	//----- nvinfo : EIATTR_FRAME_SIZE
	.align		4
.L_1:
        /*000c*/ 	.byte	0x04, 0x11
        /*000e*/ 	.short	(.L_3 - .L_2)
	.align		4
.L_2:
        /*0010*/ 	.word	index@(_Z19matrix_zeros_kernelPfii)
        /*0014*/ 	.word	0x00000000


	//----- nvinfo : EIATTR_REGCOUNT
	.align		4
.L_3:
        /*0018*/ 	.byte	0x04, 0x2f
        /*001a*/ 	.short	(.L_5 - .L_4)
	.align		4
.L_4:
        /*001c*/ 	.word	index@(_Z23matrix_transpose_kernelPfS_ii)
        /*0020*/ 	.word	0x0000000a


	//----- nvinfo : EIATTR_FRAME_SIZE
	.align		4
.L_5:
        /*0024*/ 	.byte	0x04, 0x11
        /*0026*/ 	.short	(.L_7 - .L_6)
	.align		4
.L_6:
        /*0028*/ 	.word	index@(_Z23matrix_transpose_kernelPfS_ii)
        /*002c*/ 	.word	0x00000000


	//----- nvinfo : EIATTR_REGCOUNT
	.align		4
.L_7:
        /*0030*/ 	.byte	0x04, 0x2f
        /*0032*/ 	.short	(.L_9 - .L_8)
	.align		4
.L_8:
        /*0034*/ 	.word	index@(_Z18matrix_ones_kernelPfii)
        /*0038*/ 	.word	0x0000000a


	//----- nvinfo : EIATTR_FRAME_SIZE
	.align		4
.L_9:
        /*003c*/ 	.byte	0x04, 0x11
        /*003e*/ 	.short	(.L_11 - .L_10)
	.align		4
.L_10:
        /*0040*/ 	.word	index@(_Z18matrix_ones_kernelPfii)
        /*0044*/ 	.word	0x00000000


	//----- nvinfo : EIATTR_REGCOUNT
	.align		4
.L_11:
        /*0048*/ 	.byte	0x04, 0x2f
        /*004a*/ 	.short	(.L_13 - .L_12)
	.align		4
.L_12:
        /*004c*/ 	.word	index@(_Z13matmul_kernelPfS_S_iii)
        /*0050*/ 	.word	0x00000020


	//----- nvinfo : EIATTR_FRAME_SIZE
	.align		4
.L_13:
        /*0054*/ 	.byte	0x04, 0x11
        /*0056*/ 	.short	(.L_15 - .L_14)
	.align		4
.L_14:
        /*0058*/ 	.word	index@(_Z13matmul_kernelPfS_S_iii)
        /*005c*/ 	.word	0x00000000


	//----- nvinfo : EIATTR_REGCOUNT
	.align		4
.L_15:
        /*0060*/ 	.byte	0x04, 0x2f
        /*0062*/ 	.short	(.L_17 - .L_16)
	.align		4
.L_16:
        /*0064*/ 	.word	index@(_Z10add_kernelPfS_S_ii)
        /*0068*/ 	.word	0x0000000c


	//----- nvinfo : EIATTR_FRAME_SIZE
	.align		4
.L_17:
        /*006c*/ 	.byte	0x04, 0x11
        /*006e*/ 	.short	(.L_19 - .L_18)
	.align		4
.L_18:
        /*0070*/ 	.word	index@(_Z10add_kernelPfS_S_ii)
        /*0074*/ 	.word	0x00000000


	//----- nvinfo : EIATTR_REGCOUNT
	.align		4
.L_19:
        /*0078*/ 	.byte	0x04, 0x2f
        /*007a*/ 	.short	(.L_21 - .L_20)
	.align		4
.L_20:
        /*007c*/ 	.word	index@(_Z10mul_kernelPfS_S_ii)
        /*0080*/ 	.word	0x0000000c


	//----- nvinfo : EIATTR_FRAME_SIZE
	.align		4
.L_21:
        /*0084*/ 	.byte	0x04, 0x11
        /*0086*/ 	.short	(.L_23 - .L_22)
	.align		4
.L_22:
        /*0088*/ 	.word	index@(_Z10mul_kernelPfS_S_ii)
        /*008c*/ 	.word	0x00000000


	//----- nvinfo : EIATTR_REGCOUNT
	.align		4
.L_23:
        /*0090*/ 	.byte	0x04, 0x2f
        /*0092*/ 	.short	(.L_25 - .L_24)
	.align		4
.L_24:
        /*0094*/ 	.word	index@(_Z17scalar_mul_kernelPfS_fii)
        /*0098*/ 	.word	0x0000000a


	//----- nvinfo : EIATTR_FRAME_SIZE
	.align		4
.L_25:
        /*009c*/ 	.byte	0x04, 0x11
        /*009e*/ 	.short	(.L_27 - .L_26)
	.align		4
.L_26:
        /*00a0*/ 	.word	index@(_Z17scalar_mul_kernelPfS_fii)
        /*00a4*/ 	.word	0x00000000


	//----- nvinfo : EIATTR_REGCOUNT
	.align		4
.L_27:
        /*00a8*/ 	.byte	0x04, 0x2f
        /*00aa*/ 	.short	(.L_29 - .L_28)
	.align		4
.L_28:
        /*00ac*/ 	.word	index@(_Z11tanh_kernelPfS_ii)
        /*00b0*/ 	.word	0x0000000e


	//----- nvinfo : EIATTR_FRAME_SIZE
	.align		4
.L_29:
        /*00b4*/ 	.byte	0x04, 0x11
        /*00b6*/ 	.short	(.L_31 - .L_30)
	.align		4
.L_30:
        /*00b8*/ 	.word	index@(_Z11tanh_kernelPfS_ii)
        /*00bc*/ 	.word	0x00000000


	//----- nvinfo : EIATTR_REGCOUNT
	.align		4
.L_31:
        /*00c0*/ 	.byte	0x04, 0x2f
        /*00c2*/ 	.short	(.L_33 - .L_32)
	.align		4
.L_32:
        /*00c4*/ 	.word	index@(_Z11relu_kernelPfS_ii)
        /*00c8*/ 	.word	0x0000000a


	//----- nvinfo : EIATTR_FRAME_SIZE
	.align		4
.L_33:
        /*00cc*/ 	.byte	0x04, 0x11
        /*00ce*/ 	.short	(.L_35 - .L_34)
	.align		4
.L_34:
        /*00d0*/ 	.word	index@(_Z11relu_kernelPfS_ii)
        /*00d4*/ 	.word	0x00000000


	//----- nvinfo : EIATTR_REGCOUNT
	.align		4
.L_35:
        /*00d8*/ 	.byte	0x04, 0x2f
        /*00da*/ 	.short	(.L_37 - .L_36)
	.align		4
.L_36:
        /*00dc*/ 	.word	index@(_Z15relugrad_kernelPfS_ii)
        /*00e0*/ 	.word	0x0000000a


	//----- nvinfo : EIATTR_FRAME_SIZE
	.align		4
.L_37:
        /*00e4*/ 	.byte	0x04, 0x11
        /*00e6*/ 	.short	(.L_39 - .L_38)
	.align		4
.L_38:
        /*00e8*/ 	.word	index@(_Z15relugrad_kernelPfS_ii)
        /*00ec*/ 	.word	0x00000000


	//----- nvinfo : EIATTR_REGCOUNT
	.align		4
.L_39:
        /*00f0*/ 	.byte	0x04, 0x2f
        /*00f2*/ 	.short	(.L_41 - .L_40)
	.align		4
.L_40:
        /*00f4*/ 	.word	index@(_Z10pow_kernelPfS_fii)
        /*00f8*/ 	.word	0x0000000f


	//----- nvinfo : EIATTR_FRAME_SIZE
	.align		4
.L_41:
        /*00fc*/ 	.byte	0x04, 0x11
        /*00fe*/ 	.short	(.L_43 - .L_42)
	.align		4
.L_42:
        /*0100*/ 	.word	index@(_Z10pow_kernelPfS_fii)
        /*0104*/ 	.word	0x00000000


	//----- nvinfo : EIATTR_MIN_STACK_SIZE
	.align		4
.L_43:
        /*0108*/ 	.byte	0x04, 0x12
        /*010a*/ 	.short	(.L_45 - .L_44)
	.align		4
.L_44:
        /*010c*/ 	.word	index@(_Z10pow_kernelPfS_fii)
        /*0110*/ 	.word	0x00000000


	//----- nvinfo : EIATTR_MIN_STACK_SIZE
	.align		4
.L_45:
        /*0114*/ 	.byte	0x04, 0x12
        /*0116*/ 	.short	(.L_47 - .L_46)
	.align		4
.L_46:
        /*0118*/ 	.word	index@(_Z15relugrad_kernelPfS_ii)
        /*011c*/ 	.word	0x00000000


	//----- nvinfo : EIATTR_MIN_STACK_SIZE
	.align		4
.L_47:
        /*0120*/ 	.byte	0x04, 0x12
        /*0122*/ 	.short	(.L_49 - .L_48)
	.align		4
.L_48:
        /*0124*/ 	.word	index@(_Z11relu_kernelPfS_ii)
        /*0128*/ 	.word	0x00000000


	//----- nvinfo : EIATTR_MIN_STACK_SIZE
	.align		4
.L_49:
        /*012c*/ 	.byte	0x04, 0x12
        /*012e*/ 	.short	(.L_51 - .L_50)
	.align		4
.L_50:
        /*0130*/ 	.word	index@(_Z11tanh_kernelPfS_ii)
        /*0134*/ 	.word	0x00000000


	//----- nvinfo : EIATTR_MIN_STACK_SIZE
	.align		4
.L_51:
        /*0138*/ 	.byte	0x04, 0x12
        /*013a*/ 	.short	(.L_53 - .L_52)
	.align		4
.L_52:
        /*013c*/ 	.word	index@(_Z17scalar_mul_kernelPfS_fii)
        /*0140*/ 	.word	0x00000000


	//----- nvinfo : EIATTR_MIN_STACK_SIZE
	.align		4
.L_53:
        /*0144*/ 	.byte	0x04, 0x12
        /*0146*/ 	.short	(.L_55 - .L_54)
	.align		4
.L_54:
        /*0148*/ 	.word	index@(_Z10mul_kernelPfS_S_ii)
        /*014c*/ 	.word	0x00000000


	//----- nvinfo : EIATTR_MIN_STACK_SIZE
	.align		4
.L_55:
        /*0150*/ 	.byte	0x04, 0x12
        /*0152*/ 	.short	(.L_57 - .L_56)
	.align		4
.L_56:
        /*0154*/ 	.word	index@(_Z10add_kernelPfS_S_ii)
        /*0158*/ 	.word	0x00000000


	//----- nvinfo : EIATTR_MIN_STACK_SIZE
	.align		4
.L_57:
        /*015c*/ 	.byte	0x04, 0x12
        /*015e*/ 	.short	(.L_59 - .L_58)
	.align		4
.L_58:
        /*0160*/ 	.word	index@(_Z13matmul_kernelPfS_S_iii)
        /*0164*/ 	.word	0x00000000


	//----- nvinfo : EIATTR_MIN_STACK_SIZE
	.align		4
.L_59:
        /*0168*/ 	.byte	0x04, 0x12
        /*016a*/ 	.short	(.L_61 - .L_60)
	.align		4
.L_60:
        /*016c*/ 	.word	index@(_Z18matrix_ones_kernelPfii)
        /*0170*/ 	.word	0x00000000


	//----- nvinfo : EIATTR_MIN_STACK_SIZE
	.align		4
.L_61:
        /*0174*/ 	.byte	0x04, 0x12
        /*0176*/ 	.short	(.L_63 - .L_62)
	.align		4
.L_62:
        /*0178*/ 	.word	index@(_Z23matrix_transpose_kernelPfS_ii)
        /*017c*/ 	.word	0x00000000


	//----- nvinfo : EIATTR_MIN_STACK_SIZE
	.align		4
.L_63:
        /*0180*/ 	.byte	0x04, 0x12
        /*0182*/ 	.short	(.L_65 - .L_64)
	.align		4
.L_64:
        /*0184*/ 	.word	index@(_Z19matrix_zeros_kernelPfii)
        /*0188*/ 	.word	0x00000000
.L_65:


//--------------------- .nv.compat                --------------------------
	.section	.nv.compat,"",@"SHT_CUDA_COMPAT_INFO"
	.align	4
        /*0000*/ 	.byte	0x02, 0x09, 0x00, 0x00, 0x02, 0x02, 0x01, 0x00, 0x02, 0x05, 0x05, 0x00, 0x03, 0x07, 0x01, 0x01
        /*0010*/ 	.byte	0x02, 0x03, 0x00, 0x00, 0x02, 0x06, 0x01, 0x00, 0x04, 0x0b, 0x08, 0x00, 0x01, 0x00, 0x00, 0x00
        /*0020*/ 	.byte	0x00, 0x00, 0x00, 0x00


//--------------------- .nv.info._Z10pow_kernelPfS_fii --------------------------
	.section	.nv.info._Z10pow_kernelPfS_fii,"",@"SHT_CUDA_INFO"
	.sectionflags	@""
	.align	4


	//----- nvinfo : EIATTR_CUDA_API_VERSION
	.align		4
        /*0000*/ 	.byte	0x04, 0x37
        /*0002*/ 	.short	(.L_67 - .L_66)
.L_66:
        /*0004*/ 	.word	0x00000082


	//----- nvinfo : EIATTR_KPARAM_INFO
	.align		4
.L_67:
        /*0008*/ 	.byte	0x04, 0x17
        /*000a*/ 	.short	(.L_69 - .L_68)
.L_68:
        /*000c*/ 	.word	0x00000000
        /*0010*/ 	.short	0x0004
        /*0012*/ 	.short	0x0018
        /*0014*/ 	.byte	0x00, 0xf0, 0x11, 0x00


	//----- nvinfo : EIATTR_KPARAM_INFO
	.align		4
.L_69:
        /*0018*/ 	.byte	0x04, 0x17
        /*001a*/ 	.short	(.L_71 - .L_70)
.L_70:
        /*001c*/ 	.word	0x00000000
        /*0020*/ 	.short	0x0003
        /*0022*/ 	.short	0x0014
        /*0024*/ 	.byte	0x00, 0xf0, 0x11, 0x00


	//----- nvinfo : EIATTR_KPARAM_INFO
	.align		4
.L_71:
        /*0028*/ 	.byte	0x04, 0x17
        /*002a*/ 	.short	(.L_73 - .L_72)
.L_72:
        /*002c*/ 	.word	0x00000000
        /*0030*/ 	.short	0x0002
        /*0032*/ 	.short	0x0010
        /*0034*/ 	.byte	0x00, 0xf0, 0x11, 0x00


	//----- nvinfo : EIATTR_KPARAM_INFO
	.align		4
.L_73:
        /*0038*/ 	.byte	0x04, 0x17
        /*003a*/ 	.short	(.L_75 - .L_74)
.L_74:
        /*003c*/ 	.word	0x00000000
        /*0040*/ 	.short	0x0001
        /*0042*/ 	.short	0x0008
        /*0044*/ 	.byte	0x00, 0xf5, 0x21, 0x00


	//----- nvinfo : EIATTR_KPARAM_INFO
	.align		4
.L_75:
        /*0048*/ 	.byte	0x04, 0x17
        /*004a*/ 	.short	(.L_77 - .L_76)
.L_76:
        /*004c*/ 	.word	0x00000000
        /*0050*/ 	.short	0x0000
        /*0052*/ 	.short	0x0000
        /*0054*/ 	.byte	0x00, 0xf5, 0x21, 0x00


	//----- nvinfo : EIATTR_SPARSE_MMA_MASK
	.align		4
.L_77:
        /*0058*/ 	.byte	0x03, 0x50
        /*005a*/ 	.short	0x0000


	//----- nvinfo : EIATTR_MAXREG_COUNT
	.align		4
        /*005c*/ 	.byte	0x03, 0x1b
        /*005e*/ 	.short	0x00ff


	//----- nvinfo : EIATTR_MERCURY_ISA_VERSION
	.align		4
        /*0060*/ 	.byte	0x03, 0x5f
        /*0062*/ 	.short	0x0101


	//----- nvinfo : EIATTR_VRC_CTA_INIT_COUNT
	.align		4
        /*0064*/ 	.byte	0x02, 0x4a
	.zero		1
	.zero		1


	//----- nvinfo : EIATTR_EXIT_INSTR_OFFSETS
	.align		4
        /*0068*/ 	.byte	0x04, 0x1c
        /*006a*/ 	.short	(.L_79 - .L_78)


	//   ....[0]....
.L_78:
        /*006c*/ 	.word	0x000000d0


	//   ....[1]....
        /*0070*/ 	.word	0x00000720


	//----- nvinfo : EIATTR_CRS_STACK_SIZE
	.align		4
.L_79:
        /*0074*/ 	.byte	0x04, 0x1e
        /*0076*/ 	.short	(.L_81 - .L_80)
.L_80:
        /*0078*/ 	.word	0x00000000


	//----- nvinfo : EIATTR_CBANK_PARAM_SIZE
	.align		4
.L_81:
        /*007c*/ 	.byte	0x03, 0x19
        /*007e*/ 	.short	0x001c


	//----- nvinfo : EIATTR_PARAM_CBANK
	.align		4
        /*0080*/ 	.byte	0x04, 0x0a
        /*0082*/ 	.short	(.L_83 - .L_82)
	.align		4
.L_82:
        /*0084*/ 	.word	index@(.nv.constant0._Z10pow_kernelPfS_fii)
        /*0088*/ 	.short	0x0380
        /*008a*/ 	.short	0x001c


	//----- nvinfo : EIATTR_SW_WAR
	.align		4
.L_83:
        /*008c*/ 	.byte	0x04, 0x36
        /*008e*/ 	.short	(.L_85 - .L_84)
.L_84:
        /*0090*/ 	.word	0x00000008
.L_85:


//--------------------- .nv.info._Z15relugrad_kernelPfS_ii --------------------------
	.section	.nv.info._Z15relugrad_kernelPfS_ii,"",@"SHT_CUDA_INFO"
	.sectionflags	@""
	.align	4


	//----- nvinfo : EIATTR_CUDA_API_VERSION
	.align		4
        /*0000*/ 	.byte	0x04, 0x37
        /*0002*/ 	.short	(.L_87 - .L_86)
.L_86:
        /*0004*/ 	.word	0x00000082


	//----- nvinfo : EIATTR_KPARAM_INFO
	.align		4
.L_87:
        /*0008*/ 	.byte	0x04, 0x17
        /*000a*/ 	.short	(.L_89 - .L_88)
.L_88:
        /*000c*/ 	.word	0x00000000
        /*0010*/ 	.short	0x0003
        /*0012*/ 	.short	0x0014
        /*0014*/ 	.byte	0x00, 0xf0, 0x11, 0x00


	//----- nvinfo : EIATTR_KPARAM_INFO
	.align		4
.L_89:
        /*0018*/ 	.byte	0x04, 0x17
        /*001a*/ 	.short	(.L_91 - .L_90)
.L_90:
        /*001c*/ 	.word	0x00000000
        /*0020*/ 	.short	0x0002
        /*0022*/ 	.short	0x0010
        /*0024*/ 	.byte	0x00, 0xf0, 0x11, 0x00


	//----- nvinfo : EIATTR_KPARAM_INFO
	.align		4
.L_91:
        /*0028*/ 	.byte	0x04, 0x17
        /*002a*/ 	.short	(.L_93 - .L_92)
.L_92:
        /*002c*/ 	.word	0x00000000
        /*0030*/ 	.short	0x0001
        /*0032*/ 	.short	0x0008
        /*0034*/ 	.byte	0x00, 0xf5, 0x21, 0x00


	//----- nvinfo : EIATTR_KPARAM_INFO
	.align		4
.L_93:
        /*0038*/ 	.byte	0x04, 0x17
        /*003a*/ 	.short	(.L_95 - .L_94)
.L_94:
        /*003c*/ 	.word	0x00000000
        /*0040*/ 	.short	0x0000
        /*0042*/ 	.short	0x0000
        /*0044*/ 	.byte	0x00, 0xf5, 0x21, 0x00


	//----- nvinfo : EIATTR_SPARSE_MMA_MASK
	.align		4
.L_95:
        /*0048*/ 	.byte	0x03, 0x50
        /*004a*/ 	.short	0x0000


	//----- nvinfo : EIATTR_MAXREG_COUNT
	.align		4
        /*004c*/ 	.byte	0x03, 0x1b
        /*004e*/ 	.short	0x00ff


	//----- nvinfo : EIATTR_MERCURY_ISA_VERSION
	.align		4
        /*0050*/ 	.byte	0x03, 0x5f
        /*0052*/ 	.short	0x0101


	//----- nvinfo : EIATTR_VRC_CTA_INIT_COUNT
	.align		4
        /*0054*/ 	.byte	0x02, 0x4a
	.zero		1
	.zero		1


	//----- nvinfo : EIATTR_EXIT_INSTR_OFFSETS
	.align		4
        /*0058*/ 	.byte	0x04, 0x1c
        /*005a*/ 	.short	(.L_97 - .L_96)


	//   ....[0]....
.L_96:
        /*005c*/ 	.word	0x000000c0


	//   ....[1]....
        /*0060*/ 	.word	0x00000160


	//----- nvinfo : EIATTR_CBANK_PARAM_SIZE
	.align		4
.L_97:
        /*0064*/ 	.byte	0x03, 0x19
        /*0066*/ 	.short	0x0018


	//----- nvinfo : EIATTR_PARAM_CBANK
	.align		4
        /*0068*/ 	.byte	0x04, 0x0a
        /*006a*/ 	.short	(.L_99 - .L_98)
	.align		4
.L_98:
        /*006c*/ 	.word	index@(.nv.constant0._Z15relugrad_kernelPfS_ii)
        /*0070*/ 	.short	0x0380
        /*0072*/ 	.short	0x0018


	//----- nvinfo : EIATTR_SW_WAR
	.align		4
.L_99:
        /*0074*/ 	.byte	0x04, 0x36
        /*0076*/ 	.short	(.L_101 - .L_100)
.L_100:
        /*0078*/ 	.word	0x00000008
.L_101:


//--------------------- .nv.info._Z11relu_kernelPfS_ii --------------------------
	.section	.nv.info._Z11relu_kernelPfS_ii,"",@"SHT_CUDA_INFO"
	.sectionflags	@""
	.align	4


	//----- nvinfo : EIATTR_CUDA_API_VERSION
	.align		4
        /*0000*/ 	.byte	0x04, 0x37
        /*0002*/ 	.short	(.L_103 - .L_102)
.L_102:
        /*0004*/ 	.word	0x00000082


	//----- nvinfo : EIATTR_KPARAM_INFO
	.align		4
.L_103:
        /*0008*/ 	.byte	0x04, 0x17
        /*000a*/ 	.short	(.L_105 - .L_104)
.L_104:
        /*000c*/ 	.word	0x00000000
        /*0010*/ 	.short	0x0003
        /*0012*/ 	.short	0x0014
        /*0014*/ 	.byte	0x00, 0xf0, 0x11, 0x00


	//----- nvinfo : EIATTR_KPARAM_INFO
	.align		4
.L_105:
        /*0018*/ 	.byte	0x04, 0x17
        /*001a*/ 	.short	(.L_107 - .L_106)
.L_106:
        /*001c*/ 	.word	0x00000000
        /*0020*/ 	.short	0x0002
        /*0022*/ 	.short	0x0010
        /*0024*/ 	.byte	0x00, 0xf0, 0x11, 0x00


	//----- nvinfo : EIATTR_KPARAM_INFO
	.align		4
.L_107:
        /*0028*/ 	.byte	0x04, 0x17
        /*002a*/ 	.short	(.L_109 - .L_108)
.L_108:
        /*002c*/ 	.word	0x00000000
        /*0030*/ 	.short	0x0001
        /*0032*/ 	.short	0x0008
        /*0034*/ 	.byte	0x00, 0xf5, 0x21, 0x00


	//----- nvinfo : EIATTR_KPARAM_INFO
	.align		4
.L_109:
        /*0038*/ 	.byte	0x04, 0x17
        /*003a*/ 	.short	(.L_111 - .L_110)
.L_110:
        /*003c*/ 	.word	0x00000000
        /*0040*/ 	.short	0x0000
        /*0042*/ 	.short	0x0000
        /*0044*/ 	.byte	0x00, 0xf5, 0x21, 0x00


	//----- nvinfo : EIATTR_SPARSE_MMA_MASK
	.align		4
.L_111:
        /*0048*/ 	.byte	0x03, 0x50
        /*004a*/ 	.short	0x0000


	//----- nvinfo : EIATTR_MAXREG_COUNT
	.align		4
        /*004c*/ 	.byte	0x03, 0x1b
        /*004e*/ 	.short	0x00ff


	//----- nvinfo : EIATTR_MERCURY_ISA_VERSION
	.align		4
        /*0050*/ 	.byte	0x03, 0x5f
        /*0052*/ 	.short	0x0101


	//----- nvinfo : EIATTR_VRC_CTA_INIT_COUNT
	.align		4
        /*0054*/ 	.byte	0x02, 0x4a
	.zero		1
	.zero		1


	//----- nvinfo : EIATTR_EXIT_INSTR_OFFSETS
	.align		4
        /*0058*/ 	.byte	0x04, 0x1c
        /*005a*/ 	.short	(.L_113 - .L_112)


	//   ....[0]....
.L_112:
        /*005c*/ 	.word	0x000000c0


	//   ....[1]....
        /*0060*/ 	.word	0x00000160


	//----- nvinfo : EIATTR_CBANK_PARAM_SIZE
	.align		4
.L_113:
        /*0064*/ 	.byte	0x03, 0x19
        /*0066*/ 	.short	0x0018


	//----- nvinfo : EIATTR_PARAM_CBANK
	.align		4
        /*0068*/ 	.byte	0x04, 0x0a
        /*006a*/ 	.short	(.L_115 - .L_114)
	.align		4
.L_114:
        /*006c*/ 	.word	index@(.nv.constant0._Z11relu_kernelPfS_ii)
        /*0070*/ 	.short	0x0380
        /*0072*/ 	.short	0x0018


	//----- nvinfo : EIATTR_SW_WAR
	.align		4
.L_115:
        /*0074*/ 	.byte	0x04, 0x36
        /*0076*/ 	.short	(.L_117 - .L_116)
.L_116:
        /*0078*/ 	.word	0x00000008
.L_117:


//--------------------- .nv.info._Z11tanh_kernelPfS_ii --------------------------
	.section	.nv.info._Z11tanh_kernelPfS_ii,"",@"SHT_CUDA_INFO"
	.sectionflags	@""
	.align	4


	//----- nvinfo : EIATTR_CUDA_API_VERSION
	.align		4
        /*0000*/ 	.byte	0x04, 0x37
        /*0002*/ 	.short	(.L_119 - .L_118)
.L_118:
        /*0004*/ 	.word	0x00000082


	//----- nvinfo : EIATTR_KPARAM_INFO
	.align		4
.L_119:
        /*0008*/ 	.byte	0x04, 0x17
        /*000a*/ 	.short	(.L_121 - .L_120)
.L_120:
        /*000c*/ 	.word	0x00000000
        /*0010*/ 	.short	0x0003
        /*0012*/ 	.short	0x0014
        /*0014*/ 	.byte	0x00, 0xf0, 0x11, 0x00


	//----- nvinfo : EIATTR_KPARAM_INFO
	.align		4
.L_121:
        /*0018*/ 	.byte	0x04, 0x17
        /*001a*/ 	.short	(.L_123 - .L_122)
.L_122:
        /*001c*/ 	.word	0x00000000
        /*0020*/ 	.short	0x0002
        /*0022*/ 	.short	0x0010
        /*0024*/ 	.byte	0x00, 0xf0, 0x11, 0x00


	//----- nvinfo : EIATTR_KPARAM_INFO
	.align		4
.L_123:
        /*0028*/ 	.byte	0x04, 0x17
        /*002a*/ 	.short	(.L_125 - .L_124)
.L_124:
        /*002c*/ 	.word	0x00000000
        /*0030*/ 	.short	0x0001
        /*0032*/ 	.short	0x0008
        /*0034*/ 	.byte	0x00, 0xf5, 0x21, 0x00


	//----- nvinfo : EIATTR_KPARAM_INFO
	.align		4
.L_125:
        /*0038*/ 	.byte	0x04, 0x17
        /*003a*/ 	.short	(.L_127 - .L_126)
.L_126:
        /*003c*/ 	.word	0x00000000
        /*0040*/ 	.short	0x0000
        /*0042*/ 	.short	0x0000
        /*0044*/ 	.byte	0x00, 0xf5, 0x21, 0x00


	//----- nvinfo : EIATTR_SPARSE_MMA_MASK
	.align		4
.L_127:
        /*0048*/ 	.byte	0x03, 0x50
        /*004a*/ 	.short	0x0000


	//----- nvinfo : EIATTR_MAXREG_COUNT
	.align		4
        /*004c*/ 	.byte	0x03, 0x1b
        /*004e*/ 	.short	0x00ff


	//----- nvinfo : EIATTR_MERCURY_ISA_VERSION
	.align		4
        /*0050*/ 	.byte	0x03, 0x5f
        /*0052*/ 	.short	0x0101


	//----- nvinfo : EIATTR_VRC_CTA_INIT_COUNT
	.align		4
        /*0054*/ 	.byte	0x02, 0x4a
	.zero		1
	.zero		1


	//----- nvinfo : EIATTR_EXIT_INSTR_OFFSETS
	.align		4
        /*0058*/ 	.byte	0x04, 0x1c
        /*005a*/ 	.short	(.L_129 - .L_128)


	//   ....[0]....
.L_128:
        /*005c*/ 	.word	0x000000c0


	//   ....[1]....
        /*0060*/ 	.word	0x00000260


	//----- nvinfo : EIATTR_CBANK_PARAM_SIZE
	.align		4
.L_129:
        /*0064*/ 	.byte	0x03, 0x19
        /*0066*/ 	.short	0x0018


	//----- nvinfo : EIATTR_PARAM_CBANK
	.align		4
        /*0068*/ 	.byte	0x04, 0x0a
        /*006a*/ 	.short	(.L_131 - .L_130)
	.align		4
.L_130:
        /*006c*/ 	.word	index@(.nv.constant0._Z11tanh_kernelPfS_ii)
        /*0070*/ 	.short	0x0380
        /*0072*/ 	.short	0x0018


	//----- nvinfo : EIATTR_SW_WAR
	.align		4
.L_131:
        /*0074*/ 	.byte	0x04, 0x36
        /*0076*/ 	.short	(.L_133 - .L_132)
.L_132:
        /*0078*/ 	.word	0x00000008
.L_133:


//--------------------- .nv.info._Z17scalar_mul_kernelPfS_fii --------------------------
	.section	.nv.info._Z17scalar_mul_kernelPfS_fii,"",@"SHT_CUDA_INFO"
	.sectionflags	@""
	.align	4


	//----- nvinfo : EIATTR_CUDA_API_VERSION
	.align		4
        /*0000*/ 	.byte	0x04, 0x37
        /*0002*/ 	.short	(.L_135 - .L_134)
.L_134:
        /*0004*/ 	.word	0x00000082


	//----- nvinfo : EIATTR_KPARAM_INFO
	.align		4
.L_135:
        /*0008*/ 	.byte	0x04, 0x17
        /*000a*/ 	.short	(.L_137 - .L_136)
.L_136:
        /*000c*/ 	.word	0x00000000
        /*0010*/ 	.short	0x0004
        /*0012*/ 	.short	0x0018
        /*0014*/ 	.byte	0x00, 0xf0, 0x11, 0x00


	//----- nvinfo : EIATTR_KPARAM_INFO
	.align		4
.L_137:
        /*0018*/ 	.byte	0x04, 0x17
        /*001a*/ 	.short	(.L_139 - .L_138)
.L_138:
        /*001c*/ 	.word	0x00000000
        /*0020*/ 	.short	0x0003
        /*0022*/ 	.short	0x0014
        /*0024*/ 	.byte	0x00, 0xf0, 0x11, 0x00


	//----- nvinfo : EIATTR_KPARAM_INFO
	.align		4
.L_139:
        /*0028*/ 	.byte	0x04, 0x17
        /*002a*/ 	.short	(.L_141 - .L_140)
.L_140:
        /*002c*/ 	.word	0x00000000
        /*0030*/ 	.short	0x0002
        /*0032*/ 	.short	0x0010
        /*0034*/ 	.byte	0x00, 0xf0, 0x11, 0x00


	//----- nvinfo : EIATTR_KPARAM_INFO
	.align		4
.L_141:
        /*0038*/ 	.byte	0x04, 0x17
        /*003a*/ 	.short	(.L_143 - .L_142)
.L_142:
        /*003c*/ 	.word	0x00000000
        /*0040*/ 	.short	0x0001
        /*0042*/ 	.short	0x0008
        /*0044*/ 	.byte	0x00, 0xf5, 0x21, 0x00


	//----- nvinfo : EIATTR_KPARAM_INFO
	.align		4
.L_143:
        /*0048*/ 	.byte	0x04, 0x17
        /*004a*/ 	.short	(.L_145 - .L_144)
.L_144:
        /*004c*/ 	.word	0x00000000
        /*0050*/ 	.short	0x0000
        /*0052*/ 	.short	0x0000
        /*0054*/ 	.byte	0x00, 0xf5, 0x21, 0x00


	//----- nvinfo : EIATTR_SPARSE_MMA_MASK
	.align		4
.L_145:
        /*0058*/ 	.byte	0x03, 0x50
        /*005a*/ 	.short	0x0000


	//----- nvinfo : EIATTR_MAXREG_COUNT
	.align		4
        /*005c*/ 	.byte	0x03, 0x1b
        /*005e*/ 	.short	0x00ff


	//----- nvinfo : EIATTR_MERCURY_ISA_VERSION
	.align		4
        /*0060*/ 	.byte	0x03, 0x5f
        /*0062*/ 	.short	0x0101


	//----- nvinfo : EIATTR_VRC_CTA_INIT_COUNT
	.align		4
        /*0064*/ 	.byte	0x02, 0x4a
	.zero		1
	.zero		1


	//----- nvinfo : EIATTR_EXIT_INSTR_OFFSETS
	.align		4
        /*0068*/ 	.byte	0x04, 0x1c
        /*006a*/ 	.short	(.L_147 - .L_146)


	//   ....[0]....
.L_146:
        /*006c*/ 	.word	0x000000d0


	//   ....[1]....
        /*0070*/ 	.word	0x00000180


	//----- nvinfo : EIATTR_CBANK_PARAM_SIZE
	.align		4
.L_147:
        /*0074*/ 	.byte	0x03, 0x19
        /*0076*/ 	.short	0x001c


	//----- nvinfo : EIATTR_PARAM_CBANK
	.align		4
        /*0078*/ 	.byte	0x04, 0x0a
        /*007a*/ 	.short	(.L_149 - .L_148)
	.align		4
.L_148:
        /*007c*/ 	.word	index@(.nv.constant0._Z17scalar_mul_kernelPfS_fii)
        /*0080*/ 	.short	0x0380
        /*0082*/ 	.short	0x001c


	//----- nvinfo : EIATTR_SW_WAR
	.align		4
.L_149:
        /*0084*/ 	.byte	0x04, 0x36
        /*0086*/ 	.short	(.L_151 - .L_150)
.L_150:
        /*0088*/ 	.word	0x00000008
.L_151:


//--------------------- .nv.info._Z10mul_kernelPfS_S_ii --------------------------
	.section	.nv.info._Z10mul_kernelPfS_S_ii,"",@"SHT_CUDA_INFO"
	.sectionflags	@""
	.align	4


	//----- nvinfo : EIATTR_CUDA_API_VERSION
	.align		4
        /*0000*/ 	.byte	0x04, 0x37
        /*0002*/ 	.short	(.L_153 - .L_152)
.L_152:
        /*0004*/ 	.word	0x00000082


	//----- nvinfo : EIATTR_KPARAM_INFO
	.align		4
.L_153:
        /*0008*/ 	.byte	0x04, 0x17
        /*000a*/ 	.short	(.L_155 - .L_154)
.L_154:
        /*000c*/ 	.word	0x00000000
        /*0010*/ 	.short	0x0004
        /*0012*/ 	.short	0x001c
        /*0014*/ 	.byte	0x00, 0xf0, 0x11, 0x00


	//----- nvinfo : EIATTR_KPARAM_INFO
	.align		4
.L_155:
        /*0018*/ 	.byte	0x04, 0x17
        /*001a*/ 	.short	(.L_157 - .L_156)
.L_156:
        /*001c*/ 	.word	0x00000000
        /*0020*/ 	.short	0x0003
        /*0022*/ 	.short	0x0018
        /*0024*/ 	.byte	0x00, 0xf0, 0x11, 0x00


	//----- nvinfo : EIATTR_KPARAM_INFO
	.align		4
.L_157:
        /*0028*/ 	.byte	0x04, 0x17
        /*002a*/ 	.short	(.L_159 - .L_158)
.L_158:
        /*002c*/ 	.word	0x00000000
        /*0030*/ 	.short	0x0002
        /*0032*/ 	.short	0x0010
        /*0034*/ 	.byte	0x00, 0xf5, 0x21, 0x00


	//----- nvinfo : EIATTR_KPARAM_INFO
	.align		4
.L_159:
        /*0038*/ 	.byte	0x04, 0x17
        /*003a*/ 	.short	(.L_161 - .L_160)
.L_160:
        /*003c*/ 	.word	0x00000000
        /*0040*/ 	.short	0x0001
        /*0042*/ 	.short	0x0008
        /*0044*/ 	.byte	0x00, 0xf5, 0x21, 0x00


	//----- nvinfo : EIATTR_KPARAM_INFO
	.align		4
.L_161:
        /*0048*/ 	.byte	0x04, 0x17
        /*004a*/ 	.short	(.L_163 - .L_162)
.L_162:
        /*004c*/ 	.word	0x00000000
        /*0050*/ 	.short	0x0000
        /*0052*/ 	.short	0x0000
        /*0054*/ 	.byte	0x00, 0xf5, 0x21, 0x00


	//----- nvinfo : EIATTR_SPARSE_MMA_MASK
	.align		4
.L_163:
        /*0058*/ 	.byte	0x03, 0x50
        /*005a*/ 	.short	0x0000


	//----- nvinfo : EIATTR_MAXREG_COUNT
	.align		4
        /*005c*/ 	.byte	0x03, 0x1b
        /*005e*/ 	.short	0x00ff


	//----- nvinfo : EIATTR_MERCURY_ISA_VERSION
	.align		4
        /*0060*/ 	.byte	0x03, 0x5f
        /*0062*/ 	.short	0x0101


	//----- nvinfo : EIATTR_VRC_CTA_INIT_COUNT
	.align		4
        /*0064*/ 	.byte	0x02, 0x4a
	.zero		1
	.zero		1


	//----- nvinfo : EIATTR_EXIT_INSTR_OFFSETS
	.align		4
        /*0068*/ 	.byte	0x04, 0x1c
        /*006a*/ 	.short	(.L_165 - .L_164)


	//   ....[0]....
.L_164:
        /*006c*/ 	.word	0x000000c0


	//   ....[1]....
        /*0070*/ 	.word	0x00000190


	//----- nvinfo : EIATTR_CBANK_PARAM_SIZE
	.align		4
.L_165:
        /*0074*/ 	.byte	0x03, 0x19
        /*0076*/ 	.short	0x0020


	//----- nvinfo : EIATTR_PARAM_CBANK
	.align		4
        /*0078*/ 	.byte	0x04, 0x0a
        /*007a*/ 	.short	(.L_167 - .L_166)
	.align		4
.L_166:
        /*007c*/ 	.word	index@(.nv.constant0._Z10mul_kernelPfS_S_ii)
        /*0080*/ 	.short	0x0380
        /*0082*/ 	.short	0x0020


	//----- nvinfo : EIATTR_SW_WAR
	.align		4
.L_167:
        /*0084*/ 	.byte	0x04, 0x36
        /*0086*/ 	.short	(.L_169 - .L_168)
.L_168:
        /*0088*/ 	.word	0x00000008
.L_169:


//--------------------- .nv.info._Z10add_kernelPfS_S_ii --------------------------
	.section	.nv.info._Z10add_kernelPfS_S_ii,"",@"SHT_CUDA_INFO"
	.sectionflags	@""
	.align	4


	//----- nvinfo : EIATTR_CUDA_API_VERSION
	.align		4
        /*0000*/ 	.byte	0x04, 0x37
        /*0002*/ 	.short	(.L_171 - .L_170)
.L_170:
        /*0004*/ 	.word	0x00000082


	//----- nvinfo : EIATTR_KPARAM_INFO
	.align		4
.L_171:
        /*0008*/ 	.byte	0x04, 0x17
        /*000a*/ 	.short	(.L_173 - .L_172)
.L_172:
        /*000c*/ 	.word	0x00000000
        /*0010*/ 	.short	0x0004
        /*0012*/ 	.short	0x001c
        /*0014*/ 	.byte	0x00, 0xf0, 0x11, 0x00


	//----- nvinfo : EIATTR_KPARAM_INFO
	.align		4
.L_173:
        /*0018*/ 	.byte	0x04, 0x17
        /*001a*/ 	.short	(.L_175 - .L_174)
.L_174:
        /*001c*/ 	.word	0x00000000
        /*0020*/ 	.short	0x0003
        /*0022*/ 	.short	0x0018
        /*0024*/ 	.byte	0x00, 0xf0, 0x11, 0x00


	//----- nvinfo : EIATTR_KPARAM_INFO
	.align		4
.L_175:
        /*0028*/ 	.byte	0x04, 0x17
        /*002a*/ 	.short	(.L_177 - .L_176)
.L_176:
        /*002c*/ 	.word	0x00000000
        /*0030*/ 	.short	0x0002
        /*0032*/ 	.short	0x0010
        /*0034*/ 	.byte	0x00, 0xf5, 0x21, 0x00


	//----- nvinfo : EIATTR_KPARAM_INFO
	.align		4
.L_177:
        /*0038*/ 	.byte	0x04, 0x17
        /*003a*/ 	.short	(.L_179 - .L_178)
.L_178:
        /*003c*/ 	.word	0x00000000
        /*0040*/ 	.short	0x0001
        /*0042*/ 	.short	0x0008
        /*0044*/ 	.byte	0x00, 0xf5, 0x21, 0x00


	//----- nvinfo : EIATTR_KPARAM_INFO
	.align		4
.L_179:
        /*0048*/ 	.byte	0x04, 0x17
        /*004a*/ 	.short	(.L_181 - .L_180)
.L_180:
        /*004c*/ 	.word	0x00000000
        /*0050*/ 	.short	0x0000
        /*0052*/ 	.short	0x0000
        /*0054*/ 	.byte	0x00, 0xf5, 0x21, 0x00


	//----- nvinfo : EIATTR_SPARSE_MMA_MASK
	.align		4
.L_181:
        /*0058*/ 	.byte	0x03, 0x50
        /*005a*/ 	.short	0x0000


	//----- nvinfo : EIATTR_MAXREG_COUNT
	.align		4
        /*005c*/ 	.byte	0x03, 0x1b
        /*005e*/ 	.short	0x00ff


	//----- nvinfo : EIATTR_MERCURY_ISA_VERSION
	.align		4
        /*0060*/ 	.byte	0x03, 0x5f
        /*0062*/ 	.short	0x0101


	//----- nvinfo : EIATTR_VRC_CTA_INIT_COUNT
	.align		4
        /*0064*/ 	.byte	0x02, 0x4a
	.zero		1
	.zero		1


	//----- nvinfo : EIATTR_EXIT_INSTR_OFFSETS
	.align		4
        /*0068*/ 	.byte	0x04, 0x1c
        /*006a*/ 	.short	(.L_183 - .L_182)


	//   ....[0]....
.L_182:
        /*006c*/ 	.word	0x000000c0


	//   ....[1]....
        /*0070*/ 	.word	0x00000190


	//----- nvinfo : EIATTR_CBANK_PARAM_SIZE
	.align		4
.L_183:
        /*0074*/ 	.byte	0x03, 0x19
        /*0076*/ 	.short	0x0020


	//----- nvinfo : EIATTR_PARAM_CBANK
	.align		4
        /*0078*/ 	.byte	0x04, 0x0a
        /*007a*/ 	.short	(.L_185 - .L_184)
	.align		4
.L_184:
        /*007c*/ 	.word	index@(.nv.constant0._Z10add_kernelPfS_S_ii)
        /*0080*/ 	.short	0x0380
        /*0082*/ 	.short	0x0020


	//----- nvinfo : EIATTR_SW_WAR
	.align		4
.L_185:
        /*0084*/ 	.byte	0x04, 0x36
        /*0086*/ 	.short	(.L_187 - .L_186)
.L_186:
        /*0088*/ 	.word	0x00000008
.L_187:


//--------------------- .nv.info._Z13matmul_kernelPfS_S_iii --------------------------
	.section	.nv.info._Z13matmul_kernelPfS_S_iii,"",@"SHT_CUDA_INFO"
	.sectionflags	@""
	.align	4


	//----- nvinfo : EIATTR_CUDA_API_VERSION
	.align		4
        /*0000*/ 	.byte	0x04, 0x37
        /*0002*/ 	.short	(.L_189 - .L_188)
.L_188:
        /*0004*/ 	.word	0x00000082


	//----- nvinfo : EIATTR_KPARAM_INFO
	.align		4
.L_189:
        /*0008*/ 	.byte	0x04, 0x17
        /*000a*/ 	.short	(.L_191 - .L_190)
.L_190:
        /*000c*/ 	.word	0x00000000
        /*0010*/ 	.short	0x0005
        /*0012*/ 	.short	0x0020
        /*0014*/ 	.byte	0x00, 0xf0, 0x11, 0x00


	//----- nvinfo : EIATTR_KPARAM_INFO
	.align		4
.L_191:
        /*0018*/ 	.byte	0x04, 0x17
        /*001a*/ 	.short	(.L_193 - .L_192)
.L_192:
        /*001c*/ 	.word	0x00000000
        /*0020*/ 	.short	0x0004
        /*0022*/ 	.short	0x001c
        /*0024*/ 	.byte	0x00, 0xf0, 0x11, 0x00


	//----- nvinfo : EIATTR_KPARAM_INFO
	.align		4
.L_193:
        /*0028*/ 	.byte	0x04, 0x17
        /*002a*/ 	.short	(.L_195 - .L_194)
.L_194:
        /*002c*/ 	.word	0x00000000
        /*0030*/ 	.short	0x0003
        /*0032*/ 	.short	0x0018
        /*0034*/ 	.byte	0x00, 0xf0, 0x11, 0x00


	//----- nvinfo : EIATTR_KPARAM_INFO
	.align		4
.L_195:
        /*0038*/ 	.byte	0x04, 0x17
        /*003a*/ 	.short	(.L_197 - .L_196)
.L_196:
        /*003c*/ 	.word	0x00000000
        /*0040*/ 	.short	0x0002
        /*0042*/ 	.short	0x0010
        /*0044*/ 	.byte	0x00, 0xf5, 0x21, 0x00


	//----- nvinfo : EIATTR_KPARAM_INFO
	.align		4
.L_197:
        /*0048*/ 	.byte	0x04, 0x17
        /*004a*/ 	.short	(.L_199 - .L_198)
.L_198:
        /*004c*/ 	.word	0x00000000
        /*0050*/ 	.short	0x0001
        /*0052*/ 	.short	0x0008
        /*0054*/ 	.byte	0x00, 0xf5, 0x21, 0x00


	//----- nvinfo : EIATTR_KPARAM_INFO
	.align		4
.L_199:
        /*0058*/ 	.byte	0x04, 0x17
        /*005a*/ 	.short	(.L_201 - .L_200)
.L_200:
        /*005c*/ 	.word	0x00000000
        /*0060*/ 	.short	0x0000
        /*0062*/ 	.short	0x0000
        /*0064*/ 	.byte	0x00, 0xf5, 0x21, 0x00


	//----- nvinfo : EIATTR_SPARSE_MMA_MASK
	.align		4
.L_201:
        /*0068*/ 	.byte	0x03, 0x50
        /*006a*/ 	.short	0x0000


	//----- nvinfo : EIATTR_MAXREG_COUNT
	.align		4
        /*006c*/ 	.byte	0x03, 0x1b
        /*006e*/ 	.short	0x00ff


	//----- nvinfo : EIATTR_MERCURY_ISA_VERSION
	.align		4
        /*0070*/ 	.byte	0x03, 0x5f
        /*0072*/ 	.short	0x0101


	//----- nvinfo : EIATTR_VRC_CTA_INIT_COUNT
	.align		4
        /*0074*/ 	.byte	0x02, 0x4a
	.zero		1
	.zero		1


	//----- nvinfo : EIATTR_EXIT_INSTR_OFFSETS
	.align		4
        /*0078*/ 	.byte	0x04, 0x1c
        /*007a*/ 	.short	(.L_203 - .L_202)


	//   ....[0]....
.L_202:
        /*007c*/ 	.word	0x000000d0


	//   ....[1]....
        /*0080*/ 	.word	0x00000850


	//----- nvinfo : EIATTR_CBANK_PARAM_SIZE
	.align		4
.L_203:
        /*0084*/ 	.byte	0x03, 0x19
        /*0086*/ 	.short	0x0024


	//----- nvinfo : EIATTR_PARAM_CBANK
	.align		4
        /*0088*/ 	.byte	0x04, 0x0a
        /*008a*/ 	.short	(.L_205 - .L_204)
	.align		4
.L_204:
        /*008c*/ 	.word	index@(.nv.constant0._Z13matmul_kernelPfS_S_iii)
        /*0090*/ 	.short	0x0380
        /*0092*/ 	.short	0x0024


	//----- nvinfo : EIATTR_SW_WAR
	.align		4
.L_205:
        /*0094*/ 	.byte	0x04, 0x36
        /*0096*/ 	.short	(.L_207 - .L_206)
.L_206:
        /*0098*/ 	.word	0x00000008
.L_207:


//--------------------- .nv.info._Z18matrix_ones_kernelPfii --------------------------
	.section	.nv.info._Z18matrix_ones_kernelPfii,"",@"SHT_CUDA_INFO"
	.sectionflags	@""
	.align	4


	//----- nvinfo : EIATTR_CUDA_API_VERSION
	.align		4
        /*0000*/ 	.byte	0x04, 0x37
        /*0002*/ 	.short	(.L_209 - .L_208)
.L_208:
        /*0004*/ 	.word	0x00000082


	//----- nvinfo : EIATTR_KPARAM_INFO
	.align		4
.L_209:
        /*0008*/ 	.byte	0x04, 0x17
        /*000a*/ 	.short	(.L_211 - .L_210)
.L_210:
        /*000c*/ 	.word	0x00000000
        /*0010*/ 	.short	0x0002
        /*0012*/ 	.short	0x000c
        /*0014*/ 	.byte	0x00, 0xf0, 0x11, 0x00


	//----- nvinfo : EIATTR_KPARAM_INFO
	.align		4
.L_211:
        /*0018*/ 	.byte	0x04, 0x17
        /*001a*/ 	.short	(.L_213 - .L_212)
.L_212:
        /*001c*/ 	.word	0x00000000
        /*0020*/ 	.short	0x0001
        /*0022*/ 	.short	0x0008
        /*0024*/ 	.byte	0x00, 0xf0, 0x11, 0x00


	//----- nvinfo : EIATTR_KPARAM_INFO
	.align		4
.L_213:
        /*0028*/ 	.byte	0x04, 0x17
        /*002a*/ 	.short	(.L_215 - .L_214)
.L_214:
        /*002c*/ 	.word	0x00000000
        /*0030*/ 	.short	0x0000
        /*0032*/ 	.short	0x0000
        /*0034*/ 	.byte	0x00, 0xf5, 0x21, 0x00


	//----- nvinfo : EIATTR_SPARSE_MMA_MASK
	.align		4
.L_215:
        /*0038*/ 	.byte	0x03, 0x50
        /*003a*/ 	.short	0x0000


	//----- nvinfo : EIATTR_MAXREG_COUNT
	.align		4
        /*003c*/ 	.byte	0x03, 0x1b
        /*003e*/ 	.short	0x00ff


	//----- nvinfo : EIATTR_MERCURY_ISA_VERSION
	.align		4
        /*0040*/ 	.byte	0x03, 0x5f
        /*0042*/ 	.short	0x0101


	//----- nvinfo : EIATTR_VRC_CTA_INIT_COUNT
	.align		4
        /*0044*/ 	.byte	0x02, 0x4a
	.zero		1
	.zero		1


	//----- nvinfo : EIATTR_EXIT_INSTR_OFFSETS
	.align		4
        /*0048*/ 	.byte	0x04, 0x1c
        /*004a*/ 	.short	(.L_217 - .L_216)


	//   ....[0]....
.L_216:
        /*004c*/ 	.word	0x000000c0


	//   ....[1]....
        /*0050*/ 	.word	0x00000130


	//----- nvinfo : EIATTR_CBANK_PARAM_SIZE
	.align		4
.L_217:
        /*0054*/ 	.byte	0x03, 0x19
        /*0056*/ 	.short	0x0010


	//----- nvinfo : EIATTR_PARAM_CBANK
	.align		4
        /*0058*/ 	.byte	0x04, 0x0a
        /*005a*/ 	.short	(.L_219 - .L_218)
	.align		4
.L_218:
        /*005c*/ 	.word	index@(.nv.constant0._Z18matrix_ones_kernelPfii)
        /*0060*/ 	.short	0x0380
        /*0062*/ 	.short	0x0010


	//----- nvinfo : EIATTR_SW_WAR
	.align		4
.L_219:
        /*0064*/ 	.byte	0x04, 0x36
        /*0066*/ 	.short	(.L_221 - .L_220)
.L_220:
        /*0068*/ 	.word	0x00000008
.L_221:


//--------------------- .nv.info._Z23matrix_transpose_kernelPfS_ii --------------------------
	.section	.nv.info._Z23matrix_transpose_kernelPfS_ii,"",@"SHT_CUDA_INFO"
	.sectionflags	@""
	.align	4


	//----- nvinfo : EIATTR_CUDA_API_VERSION
	.align		4
        /*0000*/ 	.byte	0x04, 0x37
        /*0002*/ 	.short	(.L_223 - .L_222)
.L_222:
        /*0004*/ 	.word	0x00000082


	//----- nvinfo : EIATTR_KPARAM_INFO
	.align		4
.L_223:
        /*0008*/ 	.byte	0x04, 0x17
        /*000a*/ 	.short	(.L_225 - .L_224)
.L_224:
        /*000c*/ 	.word	0x00000000
        /*0010*/ 	.short	0x0003
        /*0012*/ 	.short	0x0014
        /*0014*/ 	.byte	0x00, 0xf0, 0x11, 0x00


	//----- nvinfo : EIATTR_KPARAM_INFO
	.align		4
.L_225:
        /*0018*/ 	.byte	0x04, 0x17
        /*001a*/ 	.short	(.L_227 - .L_226)
.L_226:
        /*001c*/ 	.word	0x00000000
        /*0020*/ 	.short	0x0002
        /*0022*/ 	.short	0x0010
        /*0024*/ 	.byte	0x00, 0xf0, 0x11, 0x00


	//----- nvinfo : EIATTR_KPARAM_INFO
	.align		4
.L_227:
        /*0028*/ 	.byte	0x04, 0x17
        /*002a*/ 	.short	(.L_229 - .L_228)
.L_228:
        /*002c*/ 	.word	0x00000000
        /*0030*/ 	.short	0x0001
        /*0032*/ 	.short	0x0008
        /*0034*/ 	.byte	0x00, 0xf5, 0x21, 0x00


	//----- nvinfo : EIATTR_KPARAM_INFO
	.align		4
.L_229:
        /*0038*/ 	.byte	0x04, 0x17
        /*003a*/ 	.short	(.L_231 - .L_230)
.L_230:
        /*003c*/ 	.word	0x00000000
        /*0040*/ 	.short	0x0000
        /*0042*/ 	.short	0x0000
        /*0044*/ 	.byte	0x00, 0xf5, 0x21, 0x00


	//----- nvinfo : EIATTR_SPARSE_MMA_MASK
	.align		4
.L_231:
        /*0048*/ 	.byte	0x03, 0x50
        /*004a*/ 	.short	0x0000


	//----- nvinfo : EIATTR_MAXREG_COUNT
	.align		4
        /*004c*/ 	.byte	0x03, 0x1b
        /*004e*/ 	.short	0x00ff


	//----- nvinfo : EIATTR_MERCURY_ISA_VERSION
	.align		4
        /*0050*/ 	.byte	0x03, 0x5f
        /*0052*/ 	.short	0x0101


	//----- nvinfo : EIATTR_VRC_CTA_INIT_COUNT
	.align		4
        /*0054*/ 	.byte	0x02, 0x4a
	.zero		1
	.zero		1


	//----- nvinfo : EIATTR_EXIT_INSTR_OFFSETS
	.align		4
        /*0058*/ 	.byte	0x04, 0x1c
        /*005a*/ 	.short	(.L_233 - .L_232)


	//   ....[0]....
.L_232:
        /*005c*/ 	.word	0x000000c0


	//   ....[1]....
        /*0060*/ 	.word	0x00000160


	//----- nvinfo : EIATTR_CBANK_PARAM_SIZE
	.align		4
.L_233:
        /*0064*/ 	.byte	0x03, 0x19
        /*0066*/ 	.short	0x0018


	//----- nvinfo : EIATTR_PARAM_CBANK
	.align		4
        /*0068*/ 	.byte	0x04, 0x0a
        /*006a*/ 	.short	(.L_235 - .L_234)
	.align		4
.L_234:
        /*006c*/ 	.word	index@(.nv.constant0._Z23matrix_transpose_kernelPfS_ii)
        /*0070*/ 	.short	0x0380
        /*0072*/ 	.short	0x0018


	//----- nvinfo : EIATTR_SW_WAR
	.align		4
.L_235:
        /*0074*/ 	.byte	0x04, 0x36
        /*0076*/ 	.short	(.L_237 - .L_236)
.L_236:
        /*0078*/ 	.word	0x00000008
.L_237:


//--------------------- .nv.info._Z19matrix_zeros_kernelPfii --------------------------
	.section	.nv.info._Z19matrix_zeros_kernelPfii,"",@"SHT_CUDA_INFO"
	.sectionflags	@""
	.align	4


	//----- nvinfo : EIATTR_CUDA_API_VERSION
	.align		4
        /*0000*/ 	.byte	0x04, 0x37
        /*0002*/ 	.short	(.L_239 - .L_238)
.L_238:
        /*0004*/ 	.word	0x00000082


	//----- nvinfo : EIATTR_KPARAM_INFO
	.align		4
.L_239:
        /*0008*/ 	.byte	0x04, 0x17
        /*000a*/ 	.short	(.L_241 - .L_240)
.L_240:
        /*000c*/ 	.word	0x00000000
        /*0010*/ 	.short	0x0002
        /*0012*/ 	.short	0x000c
        /*0014*/ 	.byte	0x00, 0xf0, 0x11, 0x00


	//----- nvinfo : EIATTR_KPARAM_INFO
	.align		4
.L_241:
        /*0018*/ 	.byte	0x04, 0x17
        /*001a*/ 	.short	(.L_243 - .L_242)
.L_242:
        /*001c*/ 	.word	0x00000000
        /*0020*/ 	.short	0x0001
        /*0022*/ 	.short	0x0008
        /*0024*/ 	.byte	0x00, 0xf0, 0x11, 0x00


	//----- nvinfo : EIATTR_KPARAM_INFO
	.align		4
.L_243:
        /*0028*/ 	.byte	0x04, 0x17
        /*002a*/ 	.short	(.L_245 - .L_244)
.L_244:
        /*002c*/ 	.word	0x00000000
        /*0030*/ 	.short	0x0000
        /*0032*/ 	.short	0x0000
        /*0034*/ 	.byte	0x00, 0xf5, 0x21, 0x00


	//----- nvinfo : EIATTR_SPARSE_MMA_MASK
	.align		4
.L_245:
        /*0038*/ 	.byte	0x03, 0x50
        /*003a*/ 	.short	0x0000


	//----- nvinfo : EIATTR_MAXREG_COUNT
	.align		4
        /*003c*/ 	.byte	0x03, 0x1b
        /*003e*/ 	.short	0x00ff


	//----- nvinfo : EIATTR_MERCURY_ISA_VERSION
	.align		4
        /*0040*/ 	.byte	0x03, 0x5f
        /*0042*/ 	.short	0x0101


	//----- nvinfo : EIATTR_VRC_CTA_INIT_COUNT
	.align		4
        /*0044*/ 	.byte	0x02, 0x4a
	.zero		1
	.zero		1


	//----- nvinfo : EIATTR_EXIT_INSTR_OFFSETS
	.align		4
        /*0048*/ 	.byte	0x04, 0x1c
        /*004a*/ 	.short	(.L_247 - .L_246)


	//   ....[0]....
.L_246:
        /*004c*/ 	.word	0x000000c0


	//   ....[1]....
        /*0050*/ 	.word	0x00000120


	//----- nvinfo : EIATTR_CBANK_PARAM_SIZE
	.align		4
.L_247:
        /*0054*/ 	.byte	0x03, 0x19
        /*0056*/ 	.short	0x0010


	//----- nvinfo : EIATTR_PARAM_CBANK
	.align		4
        /*0058*/ 	.byte	0x04, 0x0a
        /*005a*/ 	.short	(.L_249 - .L_248)
	.align		4
.L_248:
        /*005c*/ 	.word	index@(.nv.constant0._Z19matrix_zeros_kernelPfii)
        /*0060*/ 	.short	0x0380
        /*0062*/ 	.short	0x0010


	//----- nvinfo : EIATTR_SW_WAR
	.align		4
.L_249:
        /*0064*/ 	.byte	0x04, 0x36
        /*0066*/ 	.short	(.L_251 - .L_250)
.L_250:
        /*0068*/ 	.word	0x00000008
.L_251:


//--------------------- .nv.callgraph             --------------------------
	.section	.nv.callgraph,"",@"SHT_CUDA_CALLGRAPH"
	.align	4
	.sectionentsize	8
	.align		4
        /*0000*/ 	.word	0x00000000
	.align		4
        /*0004*/ 	.word	0xffffffff
	.align		4
        /*0008*/ 	.word	0x00000000
	.align		4
        /*000c*/ 	.word	0xfffffffe
	.align		4
        /*0010*/ 	.word	0x00000000
	.align		4
        /*0014*/ 	.word	0xfffffffd
	.align		4
        /*0018*/ 	.word	0x00000000
	.align		4
        /*001c*/ 	.word	0xfffffffc


//--------------------- .text._Z10pow_kernelPfS_fii --------------------------
	.section	.text._Z10pow_kernelPfS_fii,"ax",@progbits
	.align	128
        .global         _Z10pow_kernelPfS_fii
        .type           _Z10pow_kernelPfS_fii,@function
        .size           _Z10pow_kernelPfS_fii,(.L_x_17 - _Z10pow_kernelPfS_fii)
        .other          _Z10pow_kernelPfS_fii,@"STO_CUDA_ENTRY STV_DEFAULT"
_Z10pow_kernelPfS_fii:
.text._Z10pow_kernelPfS_fii:
[----:B------:R-:W-:Y:S01]  /*0000*/  LDC R1, c[0x0][0x37c] ;  /* 0x0000df00ff017b82 */ /* 0x000fe20000000800 */
[----:B------:R-:W0:Y:S07]  /*0010*/  S2R R2, SR_TID.Y ;  /* 0x0000000000027919 */ /* 0x000e2e0000002200 */
[----:B------:R-:W1:Y:S01]  /*0020*/  LDC R0, c[0x0][0x360] ;  /* 0x0000d800ff007b82 */ /* 0x000e620000000800 */
[----:B------:R-:W2:Y:S01]  /*0030*/  LDCU UR6, c[0x0][0x398] ;  /* 0x00007300ff0677ac */ /* 0x000ea20008000800 */
[----:B------:R-:W1:Y:S01]  /*0040*/  S2R R3, SR_TID.X ;  /* 0x0000000000037919 */ /* 0x000e620000002100 */
[----:B------:R-:W3:Y:S05]  /*0050*/  LDCU UR7, c[0x0][0x394] ;  /* 0x00007280ff0777ac */ /* 0x000eea0008000800 */
[----:B------:R-:W0:Y:S08]  /*0060*/  S2UR UR5, SR_CTAID.Y ;  /* 0x00000000000579c3 */ /* 0x000e300000002600 */
[----:B------:R-:W0:Y:S08]  /*0070*/  LDC R5, c[0x0][0x364] ;  /* 0x0000d900ff057b82 */ /* 0x000e300000000800 */
[----:B------:R-:W1:Y:S01]  /*0080*/  S2UR UR4, SR_CTAID.X ;  /* 0x00000000000479c3 */ /* 0x000e620000002500 */
[----:B0-----:R-:W-:-:S05]  /*0090*/  IMAD R5, R5, UR5, R2 ;  /* 0x0000000505057c24 */ /* 0x001fca000f8e0202 */
[----:B--2---:R-:W-:Y:S01]  /*00a0*/  ISETP.GE.AND P0, PT, R5, UR6, PT ;  /* 0x0000000605007c0c */ /* 0x004fe2000bf06270 */
[----:B-1----:R-:W-:-:S05]  /*00b0*/  IMAD R0, R0, UR4, R3 ;  /* 0x0000000400007c24 */ /* 0x002fca000f8e0203 */
[----:B---3--:R-:W-:-:S13]  /*00c0*/  ISETP.GE.OR P0, PT, R0, UR7, P0 ;  /* 0x0000000700007c0c */ /* 0x008fda0008706670 */
[----:B------:R-:W-:Y:S05]  /*00d0*/  @P0 EXIT ;  /* 0x000000000000094d */ /* 0x000fea0003800000 */
[----:B------:R-:W0:Y:S01]  /*00e0*/  LDC.64 R2, c[0x0][0x380] ;  /* 0x0000e000ff027b82 */ /* 0x000e220000000a00 */
[----:B------:R-:W1:Y:S01]  /*00f0*/  LDCU.64 UR4, c[0x0][0x358] ;  /* 0x00006b00ff0477ac */ /* 0x000e620008000a00 */
[----:B------:R-:W-:-:S04]  /*0100*/  IMAD R0, R0, UR6, R5 ;  /* 0x0000000600007c24 */ /* 0x000fc8000f8e0205 */
[----:B0-----:R-:W-:-:S06]  /*0110*/  IMAD.WIDE R2, R0, 0x4, R2 ;  /* 0x0000000400027825 */ /* 0x001fcc00078e0202 */
[----:B-1----:R-:W2:Y:S01]  /*0120*/  LDG.E R2, desc[UR4][R2.64] ;  /* 0x0000000402027981 */ /* 0x002ea2000c1e1900 */
[----:B------:R-:W-:Y:S01]  /*0130*/  HFMA2 R9, -RZ, RZ, 0.771484375, 0.21533203125 ;  /* 0x3a2c32e4ff097431 */ /* 0x000fe200000001ff */
[----:B------:R-:W-:Y:S01]  /*0140*/  BSSY.RECONVERGENT B0, `(.L_x_0) ;  /* 0x000005a000007945 */ /* 0x000fe20003800200 */
[C---:B--2---:R-:W-:Y:S01]  /*0150*/  FMUL R5, |R2|.reuse, 16777216 ;  /* 0x4b80000002057820 */ /* 0x044fe20000400200 */
[----:B------:R-:W-:-:S04]  /*0160*/  FSETP.GEU.AND P0, PT, |R2|, 1.175494350822287508e-38, PT ;  /* 0x008000000200780b */ /* 0x000fc80003f0e200 */
[----:B------:R-:W-:Y:S02]  /*0170*/  FSEL R5, R5, |R2|, !P0 ;  /* 0x4000000205057208 */ /* 0x000fe40004000000 */
[----:B------:R-:W-:Y:S02]  /*0180*/  FSEL R3, RZ, -24, P0 ;  /* 0xc1c00000ff037808 */ /* 0x000fe40000000000 */
[----:B------:R-:W-:-:S04]  /*0190*/  IADD3 R4, PT, PT, R5, -0x3f3504f3, RZ ;  /* 0xc0cafb0d05047810 */ /* 0x000fc80007ffe0ff */
[----:B------:R-:W-:-:S04]  /*01a0*/  LOP3.LUT R4, R4, 0xff800000, RZ, 0xc0, !PT ;  /* 0xff80000004047812 */ /* 0x000fc800078ec0ff */
[-C--:B------:R-:W-:Y:S02]  /*01b0*/  IADD3 R5, PT, PT, R5, -R4.reuse, RZ ;  /* 0x8000000405057210 */ /* 0x080fe40007ffe0ff */
[----:B------:R-:W-:-:S03]  /*01c0*/  I2FP.F32.S32 R4, R4 ;  /* 0x0000000400047245 */ /* 0x000fc60000201400 */
[C---:B------:R-:W-:Y:S01]  /*01d0*/  FADD R6, R5.reuse, 1 ;  /* 0x3f80000005067421 */ /* 0x040fe20000000000 */
[----:B------:R-:W-:Y:S01]  /*01e0*/  FADD R5, R5, -1 ;  /* 0xbf80000005057421 */ /* 0x000fe20000000000 */
[----:B------:R-:W-:-:S03]  /*01f0*/  FFMA R3, R4, 1.1920928955078125e-07, R3 ;  /* 0x3400000004037823 */ /* 0x000fc60000000003 */
[----:B------:R-:W-:Y:S01]  /*0200*/  FADD R7, R5, R5 ;  /* 0x0000000505077221 */ /* 0x000fe20000000000 */
[----:B------:R-:W0:Y:S03]  /*0210*/  MUFU.RCP R6, R6 ;  /* 0x0000000600067308 */ /* 0x000e260000001000 */
[----:B0-----:R-:W-:-:S04]  /*0220*/  FMUL R8, R6, R7 ;  /* 0x0000000706087220 */ /* 0x001fc80000400000 */
[----:B------:R-:W-:Y:S01]  /*0230*/  FADD R7, R5, -R8 ;  /* 0x8000000805077221 */ /* 0x000fe20000000000 */
[CC--:B------:R-:W-:Y:S01]  /*0240*/  FMUL R4, R8.reuse, R8.reuse ;  /* 0x0000000808047220 */ /* 0x0c0fe20000400000 */
[----:B------:R-:W-:Y:S02]  /*0250*/  FFMA R12, R8, 1.4426950216293334961, R3 ;  /* 0x3fb8aa3b080c7823 */ /* 0x000fe40000000003 */
[----:B------:R-:W-:Y:S01]  /*0260*/  FADD R10, R7, R7 ;  /* 0x00000007070a7221 */ /* 0x000fe20000000000 */
[C---:B------:R-:W-:Y:S01]  /*0270*/  FFMA R7, R4.reuse, R9, 0.0032181653659790754318 ;  /* 0x3b52e7db04077423 */ /* 0x040fe20000000009 */
[----:B------:R-:W-:Y:S02]  /*0280*/  FADD R9, R3, -R12 ;  /* 0x8000000c03097221 */ /* 0x000fe40000000000 */
[----:B------:R-:W-:Y:S01]  /*0290*/  FFMA R5, R5, -R8, R10 ;  /* 0x8000000805057223 */ /* 0x000fe2000000000a */
[----:B------:R-:W-:Y:S01]  /*02a0*/  FFMA R7, R4, R7, 0.018033718690276145935 ;  /* 0x3c93bb7304077423 */ /* 0x000fe20000000007 */
[----:B------:R-:W0:Y:S02]  /*02b0*/  LDC R3, c[0x0][0x390] ;  /* 0x0000e400ff037b82 */ /* 0x000e240000000800 */
[----:B------:R-:W-:Y:S01]  /*02c0*/  FMUL R5, R6, R5 ;  /* 0x0000000506057220 */ /* 0x000fe20000400000 */
[----:B------:R-:W-:Y:S01]  /*02d0*/  FFMA R6, R8, 1.4426950216293334961, R9 ;  /* 0x3fb8aa3b08067823 */ /* 0x000fe20000000009 */
[----:B------:R-:W-:-:S03]  /*02e0*/  FFMA R7, R4, R7, 0.12022458761930465698 ;  /* 0x3df6384f04077423 */ /* 0x000fc60000000007 */
[----:B------:R-:W-:Y:S01]  /*02f0*/  FFMA R9, R5, 1.4426950216293334961, R6 ;  /* 0x3fb8aa3b05097823 */ /* 0x000fe20000000006 */
[----:B------:R-:W-:-:S03]  /*0300*/  FMUL R7, R4, R7 ;  /* 0x0000000704077220 */ /* 0x000fc60000400000 */
[----:B------:R-:W-:Y:S01]  /*0310*/  FFMA R4, R8, 1.9251366722983220825e-08, R9 ;  /* 0x32a55e3408047823 */ /* 0x000fe20000000009 */
[----:B------:R-:W-:Y:S01]  /*0320*/  FMUL R6, R7, 3 ;  /* 0x4040000007067820 */ /* 0x000fe20000400000 */
[----:B------:R-:W-:-:S03]  /*0330*/  MOV R9, 0x391fcb8e ;  /* 0x391fcb8e00097802 */ /* 0x000fc60000000f00 */
[----:B------:R-:W-:-:S04]  /*0340*/  FFMA R4, R5, R6, R4 ;  /* 0x0000000605047223 */ /* 0x000fc80000000004 */
[----:B------:R-:W-:-:S04]  /*0350*/  FFMA R7, R8, R7, R4 ;  /* 0x0000000708077223 */ /* 0x000fc80000000004 */
[----:B------:R-:W-:-:S04]  /*0360*/  FADD R4, R12, R7 ;  /* 0x000000070c047221 */ /* 0x000fc80000000000 */
[----:B0-----:R-:W-:Y:S01]  /*0370*/  FMUL R5, R4, R3 ;  /* 0x0000000304057220 */ /* 0x001fe20000400000 */
[----:B------:R-:W-:-:S03]  /*0380*/  FADD R12, -R12, R4 ;  /* 0x000000040c0c7221 */ /* 0x000fc60000000100 */
[----:B------:R-:W0:Y:S01]  /*0390*/  FRND R6, R5 ;  /* 0x0000000500067307 */ /* 0x000e220000201000 */
[----:B------:R-:W-:Y:S01]  /*03a0*/  FADD R12, R7, -R12 ;  /* 0x8000000c070c7221 */ /* 0x000fe20000000000 */
[-C--:B------:R-:W-:Y:S01]  /*03b0*/  FFMA R7, R4, R3.reuse, -R5 ;  /* 0x0000000304077223 */ /* 0x080fe20000000805 */
[C---:B------:R-:W-:Y:S02]  /*03c0*/  FSETP.GT.AND P1, PT, |R5|.reuse, 152, PT ;  /* 0x431800000500780b */ /* 0x040fe40003f24200 */
[C---:B------:R-:W-:Y:S01]  /*03d0*/  FSETP.GEU.AND P2, PT, R5.reuse, RZ, PT ;  /* 0x000000ff0500720b */ /* 0x040fe20003f4e000 */
[----:B------:R-:W-:Y:S02]  /*03e0*/  FFMA R7, R12, R3, R7 ;  /* 0x000000030c077223 */ /* 0x000fe40000000007 */
[----:B------:R1:W2:Y:S01]  /*03f0*/  F2I.NTZ R8, R5 ;  /* 0x0000000500087305 */ /* 0x0002a20000203100 */
[----:B0-----:R-:W-:Y:S01]  /*0400*/  FADD R4, R5, -R6 ;  /* 0x8000000605047221 */ /* 0x001fe20000000000 */
[----:B------:R-:W-:Y:S01]  /*0410*/  FSETP.GT.AND P0, PT, R6, RZ, PT ;  /* 0x000000ff0600720b */ /* 0x000fe20003f04000 */
[----:B-1----:R-:W-:-:S02]  /*0420*/  HFMA2 R5, -RZ, RZ, 1.875, 0 ;  /* 0x3f800000ff057431 */ /* 0x002fc400000001ff */
[----:B------:R-:W-:-:S04]  /*0430*/  FADD R4, R7, R4 ;  /* 0x0000000407047221 */ /* 0x000fc80000000000 */
[----:B------:R-:W-:Y:S01]  /*0440*/  FFMA R7, R4, R9, 0.0013391353422775864601 ;  /* 0x3aaf85ed04077423 */ /* 0x000fe20000000009 */
[----:B------:R-:W-:Y:S02]  /*0450*/  SEL R9, RZ, 0x83000000, P0 ;  /* 0x83000000ff097807 */ /* 0x000fe40000000000 */
[----:B------:R-:W-:Y:S01]  /*0460*/  FSETP.NEU.AND P0, PT, R2, 1, PT ;  /* 0x3f8000000200780b */ /* 0x000fe20003f0d000 */
[C---:B------:R-:W-:Y:S01]  /*0470*/  FFMA R7, R4.reuse, R7, 0.0096188392490148544312 ;  /* 0x3c1d985604077423 */ /* 0x040fe20000000007 */
[----:B------:R-:W-:Y:S02]  /*0480*/  IADD3 R6, PT, PT, R9, 0x7f000000, RZ ;  /* 0x7f00000009067810 */ /* 0x000fe40007ffe0ff */
[----:B------:R-:W-:Y:S01]  /*0490*/  FSETP.EQ.OR P0, PT, R3, RZ, !P0 ;  /* 0x000000ff0300720b */ /* 0x000fe20004702400 */
[----:B------:R-:W-:Y:S01]  /*04a0*/  FFMA R7, R4, R7, 0.055503588169813156128 ;  /* 0x3d6357bb04077423 */ /* 0x000fe20000000007 */
[----:B--2---:R-:W-:-:S03]  /*04b0*/  LEA R9, R8, -R9, 0x17 ;  /* 0x8000000908097211 */ /* 0x004fc600078eb8ff */
[----:B------:R-:W-:-:S04]  /*04c0*/  FFMA R7, R4, R7, 0.24022644758224487305 ;  /* 0x3e75fdec04077423 */ /* 0x000fc80000000007 */
[----:B------:R-:W-:-:S04]  /*04d0*/  FFMA R7, R4, R7, 0.69314718246459960938 ;  /* 0x3f31721804077423 */ /* 0x000fc80000000007 */
[----:B------:R-:W-:-:S04]  /*04e0*/  FFMA R7, R4, R7, 1 ;  /* 0x3f80000004077423 */ /* 0x000fc80000000007 */
[----:B------:R-:W-:-:S04]  /*04f0*/  FMUL R6, R7, R6 ;  /* 0x0000000607067220 */ /* 0x000fc80000400000 */
[----:B------:R-:W-:Y:S01]  /*0500*/  FMUL R6, R6, R9 ;  /* 0x0000000906067220 */ /* 0x000fe20000400000 */
[----:B------:R-:W-:Y:S01]  /*0510*/  @P1 FSEL R6, RZ, +INF , !P2 ;  /* 0x7f800000ff061808 */ /* 0x000fe20005000000 */
[----:B------:R-:W-:Y:S06]  /*0520*/  @P0 BRA `(.L_x_1) ;  /* 0x00000000006c0947 */ /* 0x000fec0003800000 */
[----:B------:R-:W-:-:S04]  /*0530*/  FSETP.NAN.AND P0, PT, |R3|, |R3|, PT ;  /* 0x400000030300720b */ /* 0x000fc80003f08200 */
[----:B------:R-:W-:-:S13]  /*0540*/  FSETP.NUM.AND P0, PT, |R2|, |R2|, !P0 ;  /* 0x400000020200720b */ /* 0x000fda0004707200 */
[----:B------:R-:W-:Y:S01]  /*0550*/  @!P0 FADD R5, R2, R3 ;  /* 0x0000000302058221 */ /* 0x000fe20000000000 */
[----:B------:R-:W-:Y:S06]  /*0560*/  @!P0 BRA `(.L_x_1) ;  /* 0x00000000005c8947 */ /* 0x000fec0003800000 */
[----:B------:R-:W-:Y:S01]  /*0570*/  FMUL R7, R3, 0.5 ;  /* 0x3f00000003077820 */ /* 0x000fe20000400000 */
[----:B------:R-:W-:-:S04]  /*0580*/  FSETP.NEU.AND P0, PT, |R2|, +INF , PT ;  /* 0x7f8000000200780b */ /* 0x000fc80003f0d200 */
[----:B------:R-:W-:Y:S01]  /*0590*/  FSETP.NEU.AND P0, PT, R2, RZ, P0 ;  /* 0x000000ff0200720b */ /* 0x000fe2000070d000 */
[----:B------:R-:W0:Y:S03]  /*05a0*/  FRND.TRUNC R7, R7 ;  /* 0x0000000700077307 */ /* 0x000e26000020d000 */
[----:B------:R-:W-:Y:S01]  /*05b0*/  FSETP.GEU.OR P1, PT, R3, RZ, P0 ;  /* 0x000000ff0300720b */ /* 0x000fe2000072e400 */
[----:B0-----:R-:W-:-:S04]  /*05c0*/  FADD R4, R7, R7 ;  /* 0x0000000707047221 */ /* 0x001fc80000000000 */
[----:B------:R-:W-:-:S04]  /*05d0*/  FADD R8, -R4, R3 ;  /* 0x0000000304087221 */ /* 0x000fc80000000100 */
[----:B------:R-:W-:Y:S01]  /*05e0*/  @!P0 FADD R4, R2, R2 ;  /* 0x0000000202048221 */ /* 0x000fe20000000000 */
[----:B------:R-:W-:-:S04]  /*05f0*/  FSETP.NEU.AND P2, PT, |R8|, 1, !P0 ;  /* 0x3f8000000800780b */ /* 0x000fc8000474d200 */
[----:B------:R-:W-:-:S09]  /*0600*/  @!P1 LOP3.LUT R4, R4, 0x7f800000, RZ, 0x3c, !PT ;  /* 0x7f80000004049812 */ /* 0x000fd200078e3cff */
[----:B------:R-:W-:-:S04]  /*0610*/  @P2 LOP3.LUT R4, R4, 0x7fffffff, RZ, 0xc0, !PT ;  /* 0x7fffffff04042812 */ /* 0x000fc800078ec0ff */
[----:B------:R-:W-:Y:S01]  /*0620*/  @!P0 MOV R5, R4 ;  /* 0x0000000400058202 */ /* 0x000fe20000000f00 */
[----:B------:R-:W-:Y:S06]  /*0630*/  @!P0 BRA `(.L_x_1) ;  /* 0x0000000000288947 */ /* 0x000fec0003800000 */
[----:B------:R-:W-:Y:S02]  /*0640*/  FSETP.NEU.AND P0, PT, |R3|, +INF , PT ;  /* 0x7f8000000300780b */ /* 0x000fe40003f0d200 */
[----:B------:R-:W-:-:S13]  /*0650*/  FSETP.EQ.AND P1, PT, R2, -1, PT ;  /* 0xbf8000000200780b */ /* 0x000fda0003f22000 */
[----:B------:R-:W-:Y:S05]  /*0660*/  @!P0 BRA P1, `(.L_x_1) ;  /* 0x00000000001c8947 */ /* 0x000fea0000800000 */
[----:B------:R-:W-:Y:S02]  /*0670*/  FSETP.GEU.AND P1, PT, R2, RZ, PT ;  /* 0x000000ff0200720b */ /* 0x000fe40003f2e000 */
[----:B------:R-:W-:-:S11]  /*0680*/  MOV R5, R6 ;  /* 0x0000000600057202 */ /* 0x000fd60000000f00 */
[----:B------:R-:W0:Y:S01]  /*0690*/  @!P1 FRND.FLOOR R2, R3 ;  /* 0x0000000300029307 */ /* 0x000e220000205000 */
[----:B------:R-:W-:Y:S02]  /*06a0*/  @!P1 FSETP.NEU.AND P2, PT, |R8|, 1, PT ;  /* 0x3f8000000800980b */ /* 0x000fe40003f4d200 */
[----:B0-----:R-:W-:Y:S02]  /*06b0*/  @!P1 FSETP.NEU.AND P0, PT, R2, R3, PT ;  /* 0x000000030200920b */ /* 0x001fe40003f0d000 */
[----:B------:R-:W-:-:S04]  /*06c0*/  @!P1 FSEL R2, R6, -R6, P2 ;  /* 0x8000000606029208 */ /* 0x000fc80001000000 */
[----:B------:R-:W-:-:S07]  /*06d0*/  @!P1 FSEL R5, R2, +QNAN , !P0 ;  /* 0x7fffffff02059808 */ /* 0x000fce0004000000 */
.L_x_1:
[----:B------:R-:W-:Y:S05]  /*06e0*/  BSYNC.RECONVERGENT B0 ;  /* 0x0000000000007941 */ /* 0x000fea0003800200 */
.L_x_0:
[----:B------:R-:W0:Y:S02]  /*06f0*/  LDC.64 R2, c[0x0][0x388] ;  /* 0x0000e200ff027b82 */ /* 0x000e240000000a00 */
[----:B0-----:R-:W-:-:S05]  /*0700*/  IMAD.WIDE R2, R0, 0x4, R2 ;  /* 0x0000000400027825 */ /* 0x001fca00078e0202 */
[----:B------:R-:W-:Y:S01]  /*0710*/  STG.E desc[UR4][R2.64], R5 ;  /* 0x0000000502007986 */ /* 0x000fe2000c101904 */
[----:B------:R-:W-:Y:S05]  /*0720*/  EXIT ;  /* 0x000000000000794d */ /* 0x000fea0003800000 */
.L_x_2:
[----:B------:R-:W-:-:S00]  /*0730*/  BRA `(.L_x_2) ;  /* 0xfffffffc00fc7947 */ /* 0x000fc0000383ffff */
[----:B------:R-:W-:-:S00]  /*0740*/  NOP ;  /* 0x0000000000007918 */ /* 0x000fc00000000000 */
        /* <DEDUP_REMOVED lines=11> */
.L_x_17:


//--------------------- .text._Z15relugrad_kernelPfS_ii --------------------------
	.section	.text._Z15relugrad_kernelPfS_ii,"ax",@progbits
	.align	128
        .global         _Z15relugrad_kernelPfS_ii
        .type           _Z15relugrad_kernelPfS_ii,@function
        .size           _Z15relugrad_kernelPfS_ii,(.L_x_18 - _Z15relugrad_kernelPfS_ii)
        .other          _Z15relugrad_kernelPfS_ii,@"STO_CUDA_ENTRY STV_DEFAULT"
_Z15relugrad_kernelPfS_ii:
.text._Z15relugrad_kernelPfS_ii:
[----:B------:R-:W-:Y:S01]  /*0000*/  LDC R1, c[0x0][0x37c] ;  /* 0x0000df00ff017b82 */ /* 0x000fe20000000800 */
[----:B------:R-:W0:Y:S07]  /*0010*/  S2R R2, SR_TID.Y ;  /* 0x0000000000027919 */ /* 0x000e2e0000002200 */
[----:B------:R-:W1:Y:S01]  /*0020*/  LDC R0, c[0x0][0x360] ;  /* 0x0000d800ff007b82 */ /* 0x000e620000000800 */
[----:B------:R-:W2:Y:S01]  /*0030*/  LDCU.64 UR6, c[0x0][0x390] ;  /* 0x00007200ff0677ac */ /* 0x000ea20008000a00 */
[----:B------:R-:W1:Y:S06]  /*0040*/  S2R R3, SR_TID.X ;  /* 0x0000000000037919 */ /* 0x000e6c0000002100 */
[----:B------:R-:W0:Y:S08]  /*0050*/  S2UR UR5, SR_CTAID.Y ;  /* 0x00000000000579c3 */ /* 0x000e300000002600 */
[----:B------:R-:W0:Y:S08]  /*0060*/  LDC R5, c[0x0][0x364] ;  /* 0x0000d900ff057b82 */ /* 0x000e300000000800 */
[----:B------:R-:W1:Y:S01]  /*0070*/  S2UR UR4, SR_CTAID.X ;  /* 0x00000000000479c3 */ /* 0x000e620000002500 */
[----:B0-----:R-:W-:-:S05]  /*0080*/  IMAD R5, R5, UR5, R2 ;  /* 0x0000000505057c24 */ /* 0x001fca000f8e0202 */
[----:B--2---:R-:W-:Y:S01]  /*0090*/  ISETP.GE.AND P0, PT, R5, UR7, PT ;  /* 0x0000000705007c0c */ /* 0x004fe2000bf06270 */
[----:B-1----:R-:W-:-:S05]  /*00a0*/  IMAD R0, R0, UR4, R3 ;  /* 0x0000000400007c24 */ /* 0x002fca000f8e0203 */
[----:B------:R-:W-:-:S13]  /*00b0*/  ISETP.GE.OR P0, PT, R0, UR6, P0 ;  /* 0x0000000600007c0c */ /* 0x000fda0008706670 */
[----:B------:R-:W-:Y:S05]  /*00c0*/  @P0 EXIT ;  /* 0x000000000000094d */ /* 0x000fea0003800000 */
[----:B------:R-:W0:Y:S01]  /*00d0*/  LDC.64 R2, c[0x0][0x380] ;  /* 0x0000e000ff027b82 */ /* 0x000e220000000a00 */
[----:B------:R-:W1:Y:S01]  /*00e0*/  LDCU.64 UR4, c[0x0][0x358] ;  /* 0x00006b00ff0477ac */ /* 0x000e620008000a00 */
[----:B------:R-:W-:-:S06]  /*00f0*/  IMAD R7, R0, UR7, R5 ;  /* 0x0000000700077c24 */ /* 0x000fcc000f8e0205 */
[----:B------:R-:W2:Y:S01]  /*0100*/  LDC.64 R4, c[0x0][0x388] ;  /* 0x0000e200ff047b82 */ /* 0x000ea20000000a00 */
[----:B0-----:R-:W-:-:S06]  /*0110*/  IMAD.WIDE R2, R7, 0x4, R2 ;  /* 0x0000000407027825 */ /* 0x001fcc00078e0202 */
[----:B-1----:R-:W3:Y:S01]  /*0120*/  LDG.E R2, desc[UR4][R2.64] ;  /* 0x0000000402027981 */ /* 0x002ee2000c1e1900 */
[----:B--2---:R-:W-:Y:S01]  /*0130*/  IMAD.WIDE R4, R7, 0x4, R4 ;  /* 0x0000000407047825 */ /* 0x004fe200078e0204 */
[----:B---3--:R-:W-:-:S05]  /*0140*/  FSET.BF.GT.AND R7, R2, RZ, PT ;  /* 0x000000ff0207720a */ /* 0x008fca0003804000 */
[----:B------:R-:W-:Y:S01]  /*0150*/  STG.E desc[UR4][R4.64], R7 ;  /* 0x0000000704007986 */ /* 0x000fe2000c101904 */
[----:B------:R-:W-:Y:S05]  /*0160*/  EXIT ;  /* 0x000000000000794d */ /* 0x000fea0003800000 */
.L_x_3:
        /* <DEDUP_REMOVED lines=9> */
.L_x_18:


//--------------------- .text._Z11relu_kernelPfS_ii --------------------------
	.section	.text._Z11relu_kernelPfS_ii,"ax",@progbits
	.align	128
        .global         _Z11relu_kernelPfS_ii
        .type           _Z11relu_kernelPfS_ii,@function
        .size           _Z11relu_kernelPfS_ii,(.L_x_19 - _Z11relu_kernelPfS_ii)
        .other          _Z11relu_kernelPfS_ii,@"STO_CUDA_ENTRY STV_DEFAULT"
_Z11relu_kernelPfS_ii:
.text._Z11relu_kernelPfS_ii:
        /* <DEDUP_REMOVED lines=20> */
[----:B---3--:R-:W-:-:S05]  /*0140*/  FMNMX R7, RZ, R2, !PT ;  /* 0x00000002ff077209 */ /* 0x008fca0007800000 */
[----:B------:R-:W-:Y:S01]  /*0150*/  STG.E desc[UR4][R4.64], R7 ;  /* 0x0000000704007986 */ /* 0x000fe2000c101904 */
[----:B------:R-:W-:Y:S05]  /*0160*/  EXIT ;  /* 0x000000000000794d */ /* 0x000fea0003800000 */
.L_x_4:
        /* <DEDUP_REMOVED lines=9> */
.L_x_19:


//--------------------- .text._Z11tanh_kernelPfS_ii --------------------------
	.section	.text._Z11tanh_kernelPfS_ii,"ax",@progbits
	.align	128
        .global         _Z11tanh_kernelPfS_ii
        .type           _Z11tanh_kernelPfS_ii,@function
        .size           _Z11tanh_kernelPfS_ii,(.L_x_20 - _Z11tanh_kernelPfS_ii)
        .other          _Z11tanh_kernelPfS_ii,@"STO_CUDA_ENTRY STV_DEFAULT"
_Z11tanh_kernelPfS_ii:
.text._Z11tanh_kernelPfS_ii:
        /* <DEDUP_REMOVED lines=15> */
[----:B------:R-:W-:Y:S01]  /*00f0*/  IMAD R7, R0, UR7, R5 ;  /* 0x0000000700077c24 */ /* 0x000fe2000f8e0205 */
[----:B------:R-:W-:Y:S01]  /*0100*/  MOV R10, 0x3c80f082 ;  /* 0x3c80f082000a7802 */ /* 0x000fe20000000f00 */
[----:B------:R-:W-:-:S04]  /*0110*/  HFMA2 R9, -RZ, RZ, 1.875, 0 ;  /* 0x3f800000ff097431 */ /* 0x000fc800000001ff */
[----:B------:R-:W2:Y:S01]  /*0120*/  LDC.64 R4, c[0x0][0x388] ;  /* 0x0000e200ff047b82 */ /* 0x000ea20000000a00 */
[----:B0-----:R-:W-:-:S05]  /*0130*/  IMAD.WIDE R2, R7, 0x4, R2 ;  /* 0x0000000407027825 */ /* 0x001fca00078e0202 */
[----:B-1----:R2:W3:Y:S02]  /*0140*/  LDG.E R6, desc[UR4][R2.64] ;  /* 0x0000000402067981 */ /* 0x0024e4000c1e1900 */
[----:B--2---:R-:W-:-:S04]  /*0150*/  IMAD.WIDE R2, R7, 0x4, R4 ;  /* 0x0000000407027825 */ /* 0x004fc800078e0204 */
[C---:B---3--:R-:W-:Y:S01]  /*0160*/  FMUL R0, |R6|.reuse, 2.8853900432586669922 ;  /* 0x4038aa3b06007820 */ /* 0x048fe20000400200 */
[C---:B------:R-:W-:Y:S01]  /*0170*/  FMUL R11, R6.reuse, R6 ;  /* 0x00000006060b7220 */ /* 0x040fe20000400000 */
[C---:B------:R-:W-:Y:S02]  /*0180*/  FSETP.GE.AND P1, PT, |R6|.reuse, 0.60000002384185791016, PT ;  /* 0x3f19999a0600780b */ /* 0x040fe40003f26200 */
[----:B------:R-:W-:Y:S01]  /*0190*/  FSETP.GE.AND P0, PT, |R6|, 9.010913848876953125, PT ;  /* 0x41102cb40600780b */ /* 0x000fe20003f06200 */
[C---:B------:R-:W-:Y:S01]  /*01a0*/  FFMA R10, R11.reuse, R10, -0.052303962409496307373 ;  /* 0xbd563cae0b0a7423 */ /* 0x040fe2000000000a */
[----:B------:R-:W0:Y:S02]  /*01b0*/  MUFU.EX2 R0, R0 ;  /* 0x0000000000007308 */ /* 0x000e240000000800 */
[----:B0-----:R-:W-:Y:S01]  /*01c0*/  FADD R8, R0, 1 ;  /* 0x3f80000000087421 */ /* 0x001fe20000000000 */
[----:B------:R-:W-:-:S04]  /*01d0*/  FFMA R0, R11, R10, 0.1331529766321182251 ;  /* 0x3e0859410b007423 */ /* 0x000fc8000000000a */
[C---:B------:R-:W-:Y:S01]  /*01e0*/  FFMA R0, R11.reuse, R0, -0.33332768082618713379 ;  /* 0xbeaaa9ed0b007423 */ /* 0x040fe20000000000 */
[----:B------:R-:W0:Y:S03]  /*01f0*/  MUFU.RCP R8, R8 ;  /* 0x0000000800087308 */ /* 0x000e260000001000 */
[----:B------:R-:W-:Y:S01]  /*0200*/  FFMA R11, R11, R0, RZ ;  /* 0x000000000b0b7223 */ /* 0x000fe200000000ff */
[----:B0-----:R-:W-:-:S05]  /*0210*/  FFMA R9, R8, -2, R9 ;  /* 0xc000000008097823 */ /* 0x001fca0000000009 */
[----:B------:R-:W-:-:S04]  /*0220*/  FSEL R9, R9, 1, !P0 ;  /* 0x3f80000009097808 */ /* 0x000fc80004000000 */
[--C-:B------:R-:W-:Y:S01]  /*0230*/  LOP3.LUT R9, R9, 0x80000000, R6.reuse, 0xb8, !PT ;  /* 0x8000000009097812 */ /* 0x100fe200078eb806 */
[----:B------:R-:W-:-:S05]  /*0240*/  @!P1 FFMA R9, R6, R11, R6 ;  /* 0x0000000b06099223 */ /* 0x000fca0000000006 */
[----:B------:R-:W-:Y:S01]  /*0250*/  STG.E desc[UR4][R2.64], R9 ;  /* 0x0000000902007986 */ /* 0x000fe2000c101904 */
[----:B------:R-:W-:Y:S05]  /*0260*/  EXIT ;  /* 0x000000000000794d */ /* 0x000fea0003800000 */
.L_x_5:
        /* <DEDUP_REMOVED lines=9> */
.L_x_20:


//--------------------- .text._Z17scalar_mul_kernelPfS_fii --------------------------
	.section	.text._Z17scalar_mul_kernelPfS_fii,"ax",@progbits
	.align	128
        .global         _Z17scalar_mul_kernelPfS_fii
        .type           _Z17scalar_mul_kernelPfS_fii,@function
        .size           _Z17scalar_mul_kernelPfS_fii,(.L_x_21 - _Z17scalar_mul_kernelPfS_fii)
        .other          _Z17scalar_mul_kernelPfS_fii,@"STO_CUDA_ENTRY STV_DEFAULT"
_Z17scalar_mul_kernelPfS_fii:
.text._Z17scalar_mul_kernelPfS_fii:
        /* <DEDUP_REMOVED lines=16> */
[----:B------:R-:W-:Y:S01]  /*0100*/  IMAD R7, R0, UR6, R5 ;  /* 0x0000000600077c24 */ /* 0x000fe2000f8e0205 */
[----:B------:R-:W2:Y:S05]  /*0110*/  LDCU UR7, c[0x0][0x390] ;  /* 0x00007200ff0777ac */ /* 0x000eaa0008000800 */
[----:B------:R-:W3:Y:S01]  /*0120*/  LDC.64 R4, c[0x0][0x388] ;  /* 0x0000e200ff047b82 */ /* 0x000ee20000000a00 */
[----:B0-----:R-:W-:-:S06]  /*0130*/  IMAD.WIDE R2, R7, 0x4, R2 ;  /* 0x0000000407027825 */ /* 0x001fcc00078e0202 */
[----:B-1----:R-:W2:Y:S01]  /*0140*/  LDG.E R2, desc[UR4][R2.64] ;  /* 0x0000000402027981 */ /* 0x002ea2000c1e1900 */
[----:B---3--:R-:W-:-:S04]  /*0150*/  IMAD.WIDE R4, R7, 0x4, R4 ;  /* 0x0000000407047825 */ /* 0x008fc800078e0204 */
[----:B--2---:R-:W-:-:S05]  /*0160*/  FMUL R7, R2, UR7 ;  /* 0x0000000702077c20 */ /* 0x004fca0008400000 */
[----:B------:R-:W-:Y:S01]  /*0170*/  STG.E desc[UR4][R4.64], R7 ;  /* 0x0000000704007986 */ /* 0x000fe2000c101904 */
[----:B------:R-:W-:Y:S05]  /*0180*/  EXIT ;  /* 0x000000000000794d */ /* 0x000fea0003800000 */
.L_x_6:
        /* <DEDUP_REMOVED lines=15> */
.L_x_21:


//--------------------- .text._Z10mul_kernelPfS_S_ii --------------------------
	.section	.text._Z10mul_kernelPfS_S_ii,"ax",@progbits
	.align	128
        .global         _Z10mul_kernelPfS_S_ii
        .type           _Z10mul_kernelPfS_S_ii,@function
        .size           _Z10mul_kernelPfS_S_ii,(.L_x_22 - _Z10mul_kernelPfS_S_ii)
        .other          _Z10mul_kernelPfS_S_ii,@"STO_CUDA_ENTRY STV_DEFAULT"
_Z10mul_kernelPfS_S_ii:
.text._Z10mul_kernelPfS_S_ii:
        /* <DEDUP_REMOVED lines=16> */
[----:B------:R-:W2:Y:S08]  /*0100*/  LDC.64 R4, c[0x0][0x388] ;  /* 0x0000e200ff047b82 */ /* 0x000eb00000000a00 */
[----:B------:R-:W3:Y:S01]  /*0110*/  LDC.64 R6, c[0x0][0x390] ;  /* 0x0000e400ff067b82 */ /* 0x000ee20000000a00 */
[----:B0-----:R-:W-:-:S06]  /*0120*/  IMAD.WIDE R2, R9, 0x4, R2 ;  /* 0x0000000409027825 */ /* 0x001fcc00078e0202 */
[----:B-1----:R-:W4:Y:S01]  /*0130*/  LDG.E R2, desc[UR4][R2.64] ;  /* 0x0000000402027981 */ /* 0x002f22000c1e1900 */
[----:B--2---:R-:W-:-:S06]  /*0140*/  IMAD.WIDE R4, R9, 0x4, R4 ;  /* 0x0000000409047825 */ /* 0x004fcc00078e0204 */
[----:B------:R-:W4:Y:S01]  /*0150*/  LDG.E R5, desc[UR4][R4.64] ;  /* 0x0000000404057981 */ /* 0x000f22000c1e1900 */
[----:B---3--:R-:W-:-:S04]  /*0160*/  IMAD.WIDE R6, R9, 0x4, R6 ;  /* 0x0000000409067825 */ /* 0x008fc800078e0206 */
[----:B----4-:R-:W-:-:S05]  /*0170*/  FMUL R9, R2, R5 ;  /* 0x0000000502097220 */ /* 0x010fca0000400000 */
[----:B------:R-:W-:Y:S01]  /*0180*/  STG.E desc[UR4][R6.64], R9 ;  /* 0x0000000906007986 */ /* 0x000fe2000c101904 */
[----:B------:R-:W-:Y:S05]  /*0190*/  EXIT ;  /* 0x000000000000794d */ /* 0x000fea0003800000 */
.L_x_7:
        /* <DEDUP_REMOVED lines=14> */
.L_x_22:


//--------------------- .text._Z10add_kernelPfS_S_ii --------------------------
	.section	.text._Z10add_kernelPfS_S_ii,"ax",@progbits
	.align	128
        .global         _Z10add_kernelPfS_S_ii
        .type           _Z10add_kernelPfS_S_ii,@function
        .size           _Z10add_kernelPfS_S_ii,(.L_x_23 - _Z10add_kernelPfS_S_ii)
        .other          _Z10add_kernelPfS_S_ii,@"STO_CUDA_ENTRY STV_DEFAULT"
_Z10add_kernelPfS_S_ii:
.text._Z10add_kernelPfS_S_ii:
        /* <DEDUP_REMOVED lines=23> */
[----:B----4-:R-:W-:-:S05]  /*0170*/  FADD R9, R2, R5 ;  /* 0x0000000502097221 */ /* 0x010fca0000000000 */
[----:B------:R-:W-:Y:S01]  /*0180*/  STG.E desc[UR4][R6.64], R9 ;  /* 0x0000000906007986 */ /* 0x000fe2000c101904 */
[----:B------:R-:W-:Y:S05]  /*0190*/  EXIT ;  /* 0x000000000000794d */ /* 0x000fea0003800000 */
.L_x_8:
        /* <DEDUP_REMOVED lines=14> */
.L_x_23:


//--------------------- .text._Z13matmul_kernelPfS_S_iii --------------------------
	.section	.text._Z13matmul_kernelPfS_S_iii,"ax",@progbits
	.align	128
        .global         _Z13matmul_kernelPfS_S_iii
        .type           _Z13matmul_kernelPfS_S_iii,@function
        .size           _Z13matmul_kernelPfS_S_iii,(.L_x_24 - _Z13matmul_kernelPfS_S_iii)
        .other          _Z13matmul_kernelPfS_S_iii,@"STO_CUDA_ENTRY STV_DEFAULT"
_Z13matmul_kernelPfS_S_iii:
.text._Z13matmul_kernelPfS_S_iii:
[----:B------:R-:W-:Y:S01]  /*0000*/  LDC R1, c[0x0][0x37c] ;  /* 0x0000df00ff017b82 */ /* 0x000fe20000000800 */
[----:B------:R-:W0:Y:S07]  /*0010*/  S2R R5, SR_TID.Y ;  /* 0x0000000000057919 */ /* 0x000e2e0000002200 */
[----:B------:R-:W1:Y:S01]  /*0020*/  LDC R14, c[0x0][0x360] ;  /* 0x0000d800ff0e7b82 */ /* 0x000e620000000800 */
[----:B------:R-:W2:Y:S01]  /*0030*/  LDCU UR6, c[0x0][0x398] ;  /* 0x00007300ff0677ac */ /* 0x000ea20008000800 */
[----:B------:R-:W1:Y:S06]  /*0040*/  S2R R3, SR_TID.X ;  /* 0x0000000000037919 */ /* 0x000e6c0000002100 */
[----:B------:R-:W0:Y:S08]  /*0050*/  S2UR UR5, SR_CTAID.Y ;  /* 0x00000000000579c3 */ /* 0x000e300000002600 */
[----:B------:R-:W0:Y:S08]  /*0060*/  LDC R0, c[0x0][0x364] ;  /* 0x0000d900ff007b82 */ /* 0x000e300000000800 */
[----:B------:R-:W1:Y:S08]  /*0070*/  S2UR UR4, SR_CTAID.X ;  /* 0x00000000000479c3 */ /* 0x000e700000002500 */
[----:B------:R-:W3:Y:S01]  /*0080*/  LDC R15, c[0x0][0x3a0] ;  /* 0x0000e800ff0f7b82 */ /* 0x000ee20000000800 */
[----:B0-----:R-:W-:-:S02]  /*0090*/  IMAD R0, R0, UR5, R5 ;  /* 0x0000000500007c24 */ /* 0x001fc4000f8e0205 */
[----:B-1----:R-:W-:-:S03]  /*00a0*/  IMAD R14, R14, UR4, R3 ;  /* 0x000000040e0e7c24 */ /* 0x002fc6000f8e0203 */
[----:B---3--:R-:W-:-:S04]  /*00b0*/  ISETP.GE.AND P0, PT, R0, R15, PT ;  /* 0x0000000f0000720c */ /* 0x008fc80003f06270 */
[----:B--2---:R-:W-:-:S13]  /*00c0*/  ISETP.GE.OR P0, PT, R14, UR6, P0 ;  /* 0x000000060e007c0c */ /* 0x004fda0008706670 */
[----:B------:R-:W-:Y:S05]  /*00d0*/  @P0 EXIT ;  /* 0x000000000000094d */ /* 0x000fea0003800000 */
[----:B------:R-:W0:Y:S01]  /*00e0*/  LDC R17, c[0x0][0x39c] ;  /* 0x0000e700ff117b82 */ /* 0x000e220000000800 */
[----:B------:R-:W1:Y:S01]  /*00f0*/  LDCU.64 UR6, c[0x0][0x358] ;  /* 0x00006b00ff0677ac */ /* 0x000e620008000a00 */
[----:B------:R-:W-:Y:S01]  /*0100*/  HFMA2 R26, -RZ, RZ, 0, 0 ;  /* 0x00000000ff1a7431 */ /* 0x000fe200000001ff */
[----:B0-----:R-:W-:-:S13]  /*0110*/  ISETP.GE.AND P0, PT, R17, 0x1, PT ;  /* 0x000000011100780c */ /* 0x001fda0003f06270 */
[----:B-1----:R-:W-:Y:S05]  /*0120*/  @!P0 BRA `(.L_x_9) ;  /* 0x0000000400b88947 */ /* 0x002fea0003800000 */
[C---:B------:R-:W-:Y:S01]  /*0130*/  ISETP.GE.U32.AND P1, PT, R17.reuse, 0x8, PT ;  /* 0x000000081100780c */ /* 0x040fe20003f26070 */
[----:B------:R-:W-:Y:S01]  /*0140*/  IMAD R18, R14, R17, RZ ;  /* 0x000000110e127224 */ /* 0x000fe200078e02ff */
[----:B------:R-:W-:Y:S02]  /*0150*/  LOP3.LUT R25, R17, 0x7, RZ, 0xc0, !PT ;  /* 0x0000000711197812 */ /* 0x000fe400078ec0ff */
[----:B------:R-:W-:Y:S02]  /*0160*/  MOV R26, RZ ;  /* 0x000000ff001a7202 */ /* 0x000fe40000000f00 */
[----:B------:R-:W-:Y:S02]  /*0170*/  ISETP.NE.AND P0, PT, R25, RZ, PT ;  /* 0x000000ff1900720c */ /* 0x000fe40003f05270 */
[----:B------:R-:W-:-:S05]  /*0180*/  MOV R19, RZ ;  /* 0x000000ff00137202 */ /* 0x000fca0000000f00 */
[----:B------:R-:W-:Y:S06]  /*0190*/  @!P1 BRA `(.L_x_10) ;  /* 0x0000000000c49947 */ /* 0x000fec0003800000 */
[----:B------:R-:W0:Y:S01]  /*01a0*/  LDCU.64 UR4, c[0x0][0x380] ;  /* 0x00007000ff0477ac */ /* 0x000e220008000a00 */
[----:B------:R-:W-:Y:S02]  /*01b0*/  LOP3.LUT R19, R17, 0x7ffffff8, RZ, 0xc0, !PT ;  /* 0x7ffffff811137812 */ /* 0x000fe400078ec0ff */
[----:B------:R-:W-:Y:S02]  /*01c0*/  MOV R26, RZ ;  /* 0x000000ff001a7202 */ /* 0x000fe40000000f00 */
[----:B------:R-:W-:Y:S02]  /*01d0*/  MOV R16, R18 ;  /* 0x0000001200107202 */ /* 0x000fe40000000f00 */
[----:B------:R-:W-:Y:S02]  /*01e0*/  MOV R22, R0 ;  /* 0x0000000000167202 */ /* 0x000fe40000000f00 */
[----:B------:R-:W-:Y:S01]  /*01f0*/  IADD3 R20, PT, PT, -R19, RZ, RZ ;  /* 0x000000ff13147210 */ /* 0x000fe20007ffe1ff */
[----:B0-----:R-:W-:-:S04]  /*0200*/  UIADD3 UR4, UP0, UPT, UR4, 0x10, URZ ;  /* 0x0000001004047890 */ /* 0x001fc8000ff1e0ff */
[----:B------:R-:W-:-:S12]  /*0210*/  UIADD3.X UR5, UPT, UPT, URZ, UR5, URZ, UP0, !UPT ;  /* 0x00000005ff057290 */ /* 0x000fd800087fe4ff */
.L_x_11:
[----:B------:R-:W0:Y:S01]  /*0220*/  LDC.64 R12, c[0x0][0x388] ;  /* 0x0000e200ff0c7b82 */ /* 0x000e220000000a00 */
[----:B------:R-:W-:Y:S02]  /*0230*/  MOV R2, UR4 ;  /* 0x0000000400027c02 */ /* 0x000fe40008000f00 */
[----:B------:R-:W-:-:S03]  /*0240*/  MOV R3, UR5 ;  /* 0x0000000500037c02 */ /* 0x000fc60008000f00 */
[----:B------:R-:W-:-:S05]  /*0250*/  IMAD.WIDE R2, R16, 0x4, R2 ;  /* 0x0000000410027825 */ /* 0x000fca00078e0202 */
[----:B------:R-:W2:Y:S04]  /*0260*/  LDG.E R21, desc[UR6][R2.64+-0x10] ;  /* 0xfffff00602157981 */ /* 0x000ea8000c1e1900 */
[----:B------:R-:W3:Y:S04]  /*0270*/  LDG.E R23, desc[UR6][R2.64+-0xc] ;  /* 0xfffff40602177981 */ /* 0x000ee8000c1e1900 */
[----:B------:R-:W4:Y:S01]  /*0280*/  LDG.E R29, desc[UR6][R2.64+-0x8] ;  /* 0xfffff806021d7981 */ /* 0x000f22000c1e1900 */
[----:B0-----:R-:W-:-:S05]  /*0290*/  IMAD.WIDE R12, R22, 0x4, R12 ;  /* 0x00000004160c7825 */ /* 0x001fca00078e020c */
[----:B------:R0:W2:Y:S01]  /*02a0*/  LDG.E R24, desc[UR6][R12.64] ;  /* 0x000000060c187981 */ /* 0x0000a2000c1e1900 */
[----:B------:R-:W-:-:S04]  /*02b0*/  IMAD.WIDE R10, R15, 0x4, R12 ;  /* 0x000000040f0a7825 */ /* 0x000fc800078e020c */
[C---:B------:R-:W-:Y:S02]  /*02c0*/  IMAD.WIDE R4, R15.reuse, 0x4, R10 ;  /* 0x000000040f047825 */ /* 0x040fe400078e020a */
[----:B------:R-:W3:Y:S02]  /*02d0*/  LDG.E R10, desc[UR6][R10.64] ;  /* 0x000000060a0a7981 */ /* 0x000ee4000c1e1900 */
[C---:B------:R-:W-:Y:S02]  /*02e0*/  IMAD.WIDE R6, R15.reuse, 0x4, R4 ;  /* 0x000000040f067825 */ /* 0x040fe400078e0204 */
[----:B------:R1:W4:Y:S02]  /*02f0*/  LDG.E R28, desc[UR6][R4.64] ;  /* 0x00000006041c7981 */ /* 0x000324000c1e1900 */
[C---:B------:R-:W-:Y:S02]  /*0300*/  IMAD.WIDE R8, R15.reuse, 0x4, R6 ;  /* 0x000000040f087825 */ /* 0x040fe400078e0206 */
[----:B------:R-:W5:Y:S02]  /*0310*/  LDG.E R6, desc[UR6][R6.64] ;  /* 0x0000000606067981 */ /* 0x000f64000c1e1900 */
[----:B0-----:R-:W-:-:S05]  /*0320*/  IMAD.WIDE R12, R15, 0x4, R8 ;  /* 0x000000040f0c7825 */ /* 0x001fca00078e0208 */
[----:B------:R-:W5:Y:S04]  /*0330*/  LDG.E R11, desc[UR6][R12.64] ;  /* 0x000000060c0b7981 */ /* 0x000f68000c1e1900 */
[----:B------:R-:W5:Y:S04]  /*0340*/  LDG.E R7, desc[UR6][R8.64] ;  /* 0x0000000608077981 */ /* 0x000f68000c1e1900 */
[----:B------:R-:W5:Y:S04]  /*0350*/  LDG.E R9, desc[UR6][R2.64+-0x4] ;  /* 0xfffffc0602097981 */ /* 0x000f68000c1e1900 */
[----:B------:R-:W5:Y:S01]  /*0360*/  LDG.E R8, desc[UR6][R2.64+0x8] ;  /* 0x0000080602087981 */ /* 0x000f62000c1e1900 */
[----:B--2---:R-:W-:Y:S01]  /*0370*/  FFMA R24, R21, R24, R26 ;  /* 0x0000001815187223 */ /* 0x004fe2000000001a */
[----:B------:R-:W-:-:S02]  /*0380*/  IMAD.WIDE R26, R15, 0x4, R12 ;  /* 0x000000040f1a7825 */ /* 0x000fc400078e020c */
[----:B------:R-:W2:Y:S04]  /*0390*/  LDG.E R21, desc[UR6][R2.64] ;  /* 0x0000000602157981 */ /* 0x000ea8000c1e1900 */
[----:B------:R-:W2:Y:S01]  /*03a0*/  LDG.E R12, desc[UR6][R2.64+0x4] ;  /* 0x00000406020c7981 */ /* 0x000ea2000c1e1900 */
[----:B-1----:R-:W-:-:S03]  /*03b0*/  IMAD.WIDE R4, R15, 0x4, R26 ;  /* 0x000000040f047825 */ /* 0x002fc600078e021a */
[----:B------:R-:W2:Y:S04]  /*03c0*/  LDG.E R13, desc[UR6][R2.64+0xc] ;  /* 0x00000c06020d7981 */ /* 0x000ea8000c1e1900 */
[----:B------:R-:W2:Y:S04]  /*03d0*/  LDG.E R4, desc[UR6][R4.64] ;  /* 0x0000000604047981 */ /* 0x000ea8000c1e1900 */
[----:B------:R-:W2:Y:S01]  /*03e0*/  LDG.E R3, desc[UR6][R26.64] ;  /* 0x000000061a037981 */ /* 0x000ea2000c1e1900 */
[----:B---3--:R-:W-:Y:S01]  /*03f0*/  FFMA R10, R23, R10, R24 ;  /* 0x0000000a170a7223 */ /* 0x008fe20000000018 */
[----:B------:R-:W-:-:S03]  /*0400*/  IADD3 R20, PT, PT, R20, 0x8, RZ ;  /* 0x0000000814147810 */ /* 0x000fc60007ffe0ff */
[----:B----4-:R-:W-:Y:S01]  /*0410*/  FFMA R10, R29, R28, R10 ;  /* 0x0000001c1d0a7223 */ /* 0x010fe2000000000a */
[----:B------:R-:W-:Y:S02]  /*0420*/  ISETP.NE.AND P1, PT, R20, RZ, PT ;  /* 0x000000ff1400720c */ /* 0x000fe40003f25270 */
[----:B------:R-:W-:Y:S01]  /*0430*/  LEA R22, R15, R22, 0x3 ;  /* 0x000000160f167211 */ /* 0x000fe200078e18ff */
[----:B-----5:R-:W-:Y:S01]  /*0440*/  FFMA R6, R9, R6, R10 ;  /* 0x0000000609067223 */ /* 0x020fe2000000000a */
[----:B------:R-:W-:-:S03]  /*0450*/  IADD3 R16, PT, PT, R16, 0x8, RZ ;  /* 0x0000000810107810 */ /* 0x000fc60007ffe0ff */
[----:B--2---:R-:W-:-:S04]  /*0460*/  FFMA R7, R21, R7, R6 ;  /* 0x0000000715077223 */ /* 0x004fc80000000006 */
[----:B------:R-:W-:-:S04]  /*0470*/  FFMA R7, R12, R11, R7 ;  /* 0x0000000b0c077223 */ /* 0x000fc80000000007 */
[----:B------:R-:W-:-:S04]  /*0480*/  FFMA R8, R8, R3, R7 ;  /* 0x0000000308087223 */ /* 0x000fc80000000007 */
[----:B------:R-:W-:Y:S01]  /*0490*/  FFMA R26, R13, R4, R8 ;  /* 0x000000040d1a7223 */ /* 0x000fe20000000008 */
[----:B------:R-:W-:Y:S06]  /*04a0*/  @P1 BRA `(.L_x_11) ;  /* 0xfffffffc005c1947 */ /* 0x000fec000383ffff */
.L_x_10:
[----:B------:R-:W-:Y:S05]  /*04b0*/  @!P0 BRA `(.L_x_9) ;  /* 0x0000000000d48947 */ /* 0x000fea0003800000 */
[----:B------:R-:W-:Y:S02]  /*04c0*/  ISETP.GE.U32.AND P0, PT, R25, 0x4, PT ;  /* 0x000000041900780c */ /* 0x000fe40003f06070 */
[----:B------:R-:W-:-:S04]  /*04d0*/  LOP3.LUT R12, R17, 0x3, RZ, 0xc0, !PT ;  /* 0x00000003110c7812 */ /* 0x000fc800078ec0ff */
[----:B------:R-:W-:-:S07]  /*04e0*/  ISETP.NE.AND P1, PT, R12, RZ, PT ;  /* 0x000000ff0c00720c */ /* 0x000fce0003f25270 */
[----:B------:R-:W-:Y:S06]  /*04f0*/  @!P0 BRA `(.L_x_12) ;  /* 0x0000000000588947 */ /* 0x000fec0003800000 */
[----:B------:R-:W0:Y:S01]  /*0500*/  LDC.64 R8, c[0x0][0x388] ;  /* 0x0000e200ff087b82 */ /* 0x000e220000000a00 */
[----:B------:R-:W-:Y:S01]  /*0510*/  IMAD R7, R19, R15, R0 ;  /* 0x0000000f13077224 */ /* 0x000fe200078e0200 */
[----:B------:R-:W-:-:S06]  /*0520*/  IADD3 R5, PT, PT, R18, R19, RZ ;  /* 0x0000001312057210 */ /* 0x000fcc0007ffe0ff */
[----:B------:R-:W1:Y:S01]  /*0530*/  LDC.64 R2, c[0x0][0x380] ;  /* 0x0000e000ff027b82 */ /* 0x000e620000000a00 */
[----:B0-----:R-:W-:-:S04]  /*0540*/  IMAD.WIDE R8, R7, 0x4, R8 ;  /* 0x0000000407087825 */ /* 0x001fc800078e0208 */
[----:B------:R-:W-:Y:S02]  /*0550*/  IMAD.WIDE R10, R15, 0x4, R8 ;  /* 0x000000040f0a7825 */ /* 0x000fe400078e0208 */
[----:B------:R-:W2:Y:S02]  /*0560*/  LDG.E R8, desc[UR6][R8.64] ;  /* 0x0000000608087981 */ /* 0x000ea4000c1e1900 */
[----:B-1----:R-:W-:-:S04]  /*0570*/  IMAD.WIDE R2, R5, 0x4, R2 ;  /* 0x0000000405027825 */ /* 0x002fc800078e0202 */
[C---:B------:R-:W-:Y:S01]  /*0580*/  IMAD.WIDE R4, R15.reuse, 0x4, R10 ;  /* 0x000000040f047825 */ /* 0x040fe200078e020a */
[----:B------:R-:W2:Y:S04]  /*0590*/  LDG.E R13, desc[UR6][R2.64] ;  /* 0x00000006020d7981 */ /* 0x000ea8000c1e1900 */
[----:B------:R-:W3:Y:S01]  /*05a0*/  LDG.E R10, desc[UR6][R10.64] ;  /* 0x000000060a0a7981 */ /* 0x000ee2000c1e1900 */
[----:B------:R-:W-:-:S03]  /*05b0*/  IMAD.WIDE R6, R15, 0x4, R4 ;  /* 0x000000040f067825 */ /* 0x000fc600078e0204 */
[----:B------:R-:W3:Y:S04]  /*05c0*/  LDG.E R16, desc[UR6][R2.64+0x4] ;  /* 0x0000040602107981 */ /* 0x000ee8000c1e1900 */
[----:B------:R-:W4:Y:S04]  /*05d0*/  LDG.E R21, desc[UR6][R4.64] ;  /* 0x0000000604157981 */ /* 0x000f28000c1e1900 */
[----:B------:R-:W4:Y:S04]  /*05e0*/  LDG.E R20, desc[UR6][R2.64+0x8] ;  /* 0x0000080602147981 */ /* 0x000f28000c1e1900 */
[----:B------:R-:W5:Y:S04]  /*05f0*/  LDG.E R22, desc[UR6][R2.64+0xc] ;  /* 0x00000c0602167981 */ /* 0x000f68000c1e1900 */
[----:B------:R-:W5:Y:S01]  /*0600*/  LDG.E R6, desc[UR6][R6.64] ;  /* 0x0000000606067981 */ /* 0x000f62000c1e1900 */
[----:B------:R-:W-:Y:S01]  /*0610*/  IADD3 R19, PT, PT, R19, 0x4, RZ ;  /* 0x0000000413137810 */ /* 0x000fe20007ffe0ff */
[----:B--2---:R-:W-:-:S04]  /*0620*/  FFMA R13, R13, R8, R26 ;  /* 0x000000080d0d7223 */ /* 0x004fc8000000001a */
[----:B---3--:R-:W-:-:S04]  /*0630*/  FFMA R13, R16, R10, R13 ;  /* 0x0000000a100d7223 */ /* 0x008fc8000000000d */
[----:B----4-:R-:W-:-:S04]  /*0640*/  FFMA R13, R20, R21, R13 ;  /* 0x00000015140d7223 */ /* 0x010fc8000000000d */
[----:B-----5:R-:W-:-:S07]  /*0650*/  FFMA R26, R22, R6, R13 ;  /* 0x00000006161a7223 */ /* 0x020fce000000000d */
.L_x_12:
[----:B------:R-:W-:Y:S05]  /*0660*/  @!P1 BRA `(.L_x_9) ;  /* 0x0000000000689947 */ /* 0x000fea0003800000 */
[----:B------:R-:W0:Y:S01]  /*0670*/  LDC.64 R8, c[0x0][0x388] ;  /* 0x0000e200ff087b82 */ /* 0x000e220000000a00 */
[----:B------:R-:W-:Y:S02]  /*0680*/  ISETP.NE.AND P0, PT, R12, 0x1, PT ;  /* 0x000000010c00780c */ /* 0x000fe40003f05270 */
[----:B------:R-:W-:-:S04]  /*0690*/  LOP3.LUT R17, R17, 0x1, RZ, 0xc0, !PT ;  /* 0x0000000111117812 */ /* 0x000fc800078ec0ff */
[----:B------:R-:W-:Y:S01]  /*06a0*/  ISETP.NE.U32.AND P1, PT, R17, 0x1, PT ;  /* 0x000000011100780c */ /* 0x000fe20003f25070 */
[----:B------:R-:W1:Y:S06]  /*06b0*/  LDC.64 R6, c[0x0][0x380] ;  /* 0x0000e000ff067b82 */ /* 0x000e6c0000000a00 */
[C---:B------:R-:W-:Y:S01]  /*06c0*/  @P0 IMAD R13, R19.reuse, R15, R0 ;  /* 0x0000000f130d0224 */ /* 0x040fe200078e0200 */
[----:B------:R-:W-:Y:S01]  /*06d0*/  @P0 IADD3 R11, PT, PT, R18, R19, RZ ;  /* 0x00000013120b0210 */ /* 0x000fe20007ffe0ff */
[----:B------:R-:W2:Y:S01]  /*06e0*/  LDC.64 R4, c[0x0][0x380] ;  /* 0x0000e000ff047b82 */ /* 0x000ea20000000a00 */
[----:B------:R-:W-:-:S07]  /*06f0*/  @P0 IADD3 R19, PT, PT, R19, 0x2, RZ ;  /* 0x0000000213130810 */ /* 0x000fce0007ffe0ff */
[----:B------:R-:W3:Y:S01]  /*0700*/  LDC.64 R2, c[0x0][0x388] ;  /* 0x0000e200ff027b82 */ /* 0x000ee20000000a00 */
[----:B0-----:R-:W-:Y:S01]  /*0710*/  @P0 IMAD.WIDE R8, R13, 0x4, R8 ;  /* 0x000000040d080825 */ /* 0x001fe200078e0208 */
[----:B------:R-:W-:-:S03]  /*0720*/  @!P1 IADD3 R13, PT, PT, R18, R19, RZ ;  /* 0x00000013120d9210 */ /* 0x000fc60007ffe0ff */
[----:B------:R-:W-:Y:S01]  /*0730*/  @!P1 IMAD R19, R19, R15, R0 ;  /* 0x0000000f13139224 */ /* 0x000fe200078e0200 */
[----:B------:R-:W4:Y:S01]  /*0740*/  @P0 LDG.E R12, desc[UR6][R8.64] ;  /* 0x00000006080c0981 */ /* 0x000f22000c1e1900 */
[----:B-1----:R-:W-:-:S04]  /*0750*/  @P0 IMAD.WIDE R6, R11, 0x4, R6 ;  /* 0x000000040b060825 */ /* 0x002fc800078e0206 */
[----:B------:R-:W-:Y:S01]  /*0760*/  @P0 IMAD.WIDE R10, R15, 0x4, R8 ;  /* 0x000000040f0a0825 */ /* 0x000fe200078e0208 */
[----:B------:R-:W4:Y:S03]  /*0770*/  @P0 LDG.E R17, desc[UR6][R6.64] ;  /* 0x0000000606110981 */ /* 0x000f26000c1e1900 */
[----:B--2---:R-:W-:Y:S01]  /*0780*/  @!P1 IMAD.WIDE R4, R13, 0x4, R4 ;  /* 0x000000040d049825 */ /* 0x004fe200078e0204 */
[----:B------:R-:W2:Y:S04]  /*0790*/  @P0 LDG.E R21, desc[UR6][R6.64+0x4] ;  /* 0x0000040606150981 */ /* 0x000ea8000c1e1900 */
[----:B------:R-:W2:Y:S01]  /*07a0*/  @P0 LDG.E R10, desc[UR6][R10.64] ;  /* 0x000000060a0a0981 */ /* 0x000ea2000c1e1900 */
[----:B---3--:R-:W-:-:S03]  /*07b0*/  @!P1 IMAD.WIDE R2, R19, 0x4, R2 ;  /* 0x0000000413029825 */ /* 0x008fc600078e0202 */
[----:B------:R-:W3:Y:S04]  /*07c0*/  @!P1 LDG.E R5, desc[UR6][R4.64] ;  /* 0x0000000604059981 */ /* 0x000ee8000c1e1900 */
[----:B------:R-:W3:Y:S01]  /*07d0*/  @!P1 LDG.E R2, desc[UR6][R2.64] ;  /* 0x0000000602029981 */ /* 0x000ee2000c1e1900 */
[----:B----4-:R-:W-:-:S04]  /*07e0*/  @P0 FFMA R12, R17, R12, R26 ;  /* 0x0000000c110c0223 */ /* 0x010fc8000000001a */
[----:B--2---:R-:W-:-:S04]  /*07f0*/  @P0 FFMA R26, R21, R10, R12 ;  /* 0x0000000a151a0223 */ /* 0x004fc8000000000c */
[----:B---3--:R-:W-:-:S07]  /*0800*/  @!P1 FFMA R26, R5, R2, R26 ;  /* 0x00000002051a9223 */ /* 0x008fce000000001a */
.L_x_9:
[----:B------:R-:W0:Y:S01]  /*0810*/  LDC.64 R2, c[0x0][0x390] ;  /* 0x0000e400ff027b82 */ /* 0x000e220000000a00 */
[----:B------:R-:W-:-:S04]  /*0820*/  IMAD R15, R14, R15, R0 ;  /* 0x0000000f0e0f7224 */ /* 0x000fc800078e0200 */
[----:B0-----:R-:W-:-:S05]  /*0830*/  IMAD.WIDE R2, R15, 0x4, R2 ;  /* 0x000000040f027825 */ /* 0x001fca00078e0202 */
[----:B------:R-:W-:Y:S01]  /*0840*/  STG.E desc[UR6][R2.64], R26 ;  /* 0x0000001a02007986 */ /* 0x000fe2000c101906 */
[----:B------:R-:W-:Y:S05]  /*0850*/  EXIT ;  /* 0x000000000000794d */ /* 0x000fea0003800000 */
.L_x_13:
        /* <DEDUP_REMOVED lines=10> */
.L_x_24:


//--------------------- .text._Z18matrix_ones_kernelPfii --------------------------
	.section	.text._Z18matrix_ones_kernelPfii,"ax",@progbits
	.align	128
        .global         _Z18matrix_ones_kernelPfii
        .type           _Z18matrix_ones_kernelPfii,@function
        .size           _Z18matrix_ones_kernelPfii,(.L_x_25 - _Z18matrix_ones_kernelPfii)
        .other          _Z18matrix_ones_kernelPfii,@"STO_CUDA_ENTRY STV_DEFAULT"
_Z18matrix_ones_kernelPfii:
.text._Z18matrix_ones_kernelPfii:
        /* <DEDUP_REMOVED lines=15> */
[----:B------:R-:W-:Y:S02]  /*00f0*/  IMAD R5, R0, UR7, R5 ;  /* 0x0000000700057c24 */ /* 0x000fe4000f8e0205 */
[----:B------:R-:W-:Y:S02]  /*0100*/  HFMA2 R7, -RZ, RZ, 1.875, 0 ;  /* 0x3f800000ff077431 */ /* 0x000fe400000001ff */
[----:B0-----:R-:W-:-:S05]  /*0110*/  IMAD.WIDE R2, R5, 0x4, R2 ;  /* 0x0000000405027825 */ /* 0x001fca00078e0202 */
[----:B-1----:R-:W-:Y:S01]  /*0120*/  STG.E desc[UR4][R2.64], R7 ;  /* 0x0000000702007986 */ /* 0x002fe2000c101904 */
[----:B------:R-:W-:Y:S05]  /*0130*/  EXIT ;  /* 0x000000000000794d */ /* 0x000fea0003800000 */
.L_x_14:
        /* <DEDUP_REMOVED lines=12> */
.L_x_25:


//--------------------- .text._Z23matrix_transpose_kernelPfS_ii --------------------------
	.section	.text._Z23matrix_transpose_kernelPfS_ii,"ax",@progbits
	.align	128
        .global         _Z23matrix_transpose_kernelPfS_ii
        .type           _Z23matrix_transpose_kernelPfS_ii,@function
        .size           _Z23matrix_transpose_kernelPfS_ii,(.L_x_26 - _Z23matrix_transpose_kernelPfS_ii)
        .other          _Z23matrix_transpose_kernelPfS_ii,@"STO_CUDA_ENTRY STV_DEFAULT"
_Z23matrix_transpose_kernelPfS_ii:
.text._Z23matrix_transpose_kernelPfS_ii:
        /* <DEDUP_REMOVED lines=15> */
[----:B------:R-:W-:-:S04]  /*00f0*/  IMAD R5, R0, UR6, R7 ;  /* 0x0000000600057c24 */ /* 0x000fc8000f8e0207 */
[----:B0-----:R-:W-:Y:S02]  /*0100*/  IMAD.WIDE R2, R5, 0x4, R2 ;  /* 0x0000000405027825 */ /* 0x001fe400078e0202 */
[----:B------:R-:W0:Y:S04]  /*0110*/  LDC.64 R4, c[0x0][0x388] ;  /* 0x0000e200ff047b82 */ /* 0x000e280000000a00 */
[----:B-1----:R-:W2:Y:S01]  /*0120*/  LDG.E R3, desc[UR4][R2.64] ;  /* 0x0000000402037981 */ /* 0x002ea2000c1e1900 */
[----:B------:R-:W-:-:S04]  /*0130*/  IMAD R7, R7, UR7, R0 ;  /* 0x0000000707077c24 */ /* 0x000fc8000f8e0200 */
[----:B0-----:R-:W-:-:S05]  /*0140*/  IMAD.WIDE R4, R7, 0x4, R4 ;  /* 0x0000000407047825 */ /* 0x001fca00078e0204 */
[----:B--2---:R-:W-:Y:S01]  /*0150*/  STG.E desc[UR4][R4.64], R3 ;  /* 0x0000000304007986 */ /* 0x004fe2000c101904 */
[----:B------:R-:W-:Y:S05]  /*0160*/  EXIT ;  /* 0x000000000000794d */ /* 0x000fea0003800000 */
.L_x_15:
        /* <DEDUP_REMOVED lines=9> */
.L_x_26:


//--------------------- .text._Z19matrix_zeros_kernelPfii --------------------------
	.section	.text._Z19matrix_zeros_kernelPfii,"ax",@progbits
	.align	128
        .global         _Z19matrix_zeros_kernelPfii
        .type           _Z19matrix_zeros_kernelPfii,@function
        .size           _Z19matrix_zeros_kernelPfii,(.L_x_27 - _Z19matrix_zeros_kernelPfii)
        .other          _Z19matrix_zeros_kernelPfii,@"STO_CUDA_ENTRY STV_DEFAULT"
_Z19matrix_zeros_kernelPfii:
.text._Z19matrix_zeros_kernelPfii:
        /* <DEDUP_REMOVED lines=16> */
[----:B0-----:R-:W-:-:S05]  /*0100*/  IMAD.WIDE R2, R5, 0x4, R2 ;  /* 0x0000000405027825 */ /* 0x001fca00078e0202 */
[----:B-1----:R-:W-:Y:S01]  /*0110*/  STG.E desc[UR4][R2.64], RZ ;  /* 0x000000ff02007986 */ /* 0x002fe2000c101904 */
[----:B------:R-:W-:Y:S05]  /*0120*/  EXIT ;  /* 0x000000000000794d */ /* 0x000fea0003800000 */
.L_x_16:
        /* <DEDUP_REMOVED lines=13> */
.L_x_27:


//--------------------- .nv.shared.reserved.0     --------------------------
	.section	.nv.shared.reserved.0,"aw",@nobits
	.weak		__nv_reservedSMEM_offset_0_alias
	.size		__nv_reservedSMEM_offset_0_alias, 0, 64
	.other		__nv_reservedSMEM_offset_0_alias,@"STO_CUDA_RESERVED_SHARED STV_DEFAULT"
__nv_reservedSMEM_offset_0_alias:
	.zero		0
	.zero		64


//--------------------- .nv.constant0._Z10pow_kernelPfS_fii --------------------------
	.section	.nv.constant0._Z10pow_kernelPfS_fii,"a",@progbits
	.sectionflags	@""
	.align	4
.nv.constant0._Z10pow_kernelPfS_fii:
	.zero		924


//--------------------- .nv.constant0._Z15relugrad_kernelPfS_ii --------------------------
	.section	.nv.constant0._Z15relugrad_kernelPfS_ii,"a",@progbits
	.sectionflags	@""
	.align	4
.nv.constant0._Z15relugrad_kernelPfS_ii:
	.zero		920


//--------------------- .nv.constant0._Z11relu_kernelPfS_ii --------------------------
	.section	.nv.constant0._Z11relu_kernelPfS_ii,"a",@progbits
	.sectionflags	@""
	.align	4
.nv.constant0._Z11relu_kernelPfS_ii:
	.zero		920


//--------------------- .nv.constant0._Z11tanh_kernelPfS_ii --------------------------
	.section	.nv.constant0._Z11tanh_kernelPfS_ii,"a",@progbits
	.sectionflags	@""
	.align	4
.nv.constant0._Z11tanh_kernelPfS_ii:
	.zero		920


//--------------------- .nv.constant0._Z17scalar_mul_kernelPfS_fii --------------------------
	.section	.nv.constant0._Z17scalar_mul_kernelPfS_fii,"a",@progbits
	.sectionflags	@""
	.align	4
.nv.constant0._Z17scalar_mul_kernelPfS_fii:
	.zero		924


//--------------------- .nv.constant0._Z10mul_kernelPfS_S_ii --------------------------
	.section	.nv.constant0._Z10mul_kernelPfS_S_ii,"a",@progbits
	.sectionflags	@""
	.align	4
.nv.constant0._Z10mul_kernelPfS_S_ii:
	.zero		928


//--------------------- .nv.constant0._Z10add_kernelPfS_S_ii --------------------------
	.section	.nv.constant0._Z10add_kernelPfS_S_ii,"a",@progbits
	.sectionflags	@""
	.align	4
.nv.constant0._Z10add_kernelPfS_S_ii:
	.zero		928


//--------------------- .nv.constant0._Z13matmul_kernelPfS_S_iii --------------------------
	.section	.nv.constant0._Z13matmul_kernelPfS_S_iii,"a",@progbits
	.sectionflags	@""
	.align	4
.nv.constant0._Z13matmul_kernelPfS_S_iii:
	.zero		932


//--------------------- .nv.constant0._Z18matrix_ones_kernelPfii --------------------------
	.section	.nv.constant0._Z18matrix_ones_kernelPfii,"a",@progbits
	.sectionflags	@""
	.align	4
.nv.constant0._Z18matrix_ones_kernelPfii:
	.zero		912


//--------------------- .nv.constant0._Z23matrix_transpose_kernelPfS_ii --------------------------
	.section	.nv.constant0._Z23matrix_transpose_kernelPfS_ii,"a",@progbits
	.sectionflags	@""
	.align	4
.nv.constant0._Z23matrix_transpose_kernelPfS_ii:
	.zero		920


//--------------------- .nv.constant0._Z19matrix_zeros_kernelPfii --------------------------
	.section	.nv.constant0._Z19matrix_zeros_kernelPfii,"a",@progbits
	.sectionflags	@""
	.align	4
.nv.constant0._Z19matrix_zeros_kernelPfii:
	.zero		912


//--------------------- SYMBOLS --------------------------

	.type		.nv.reservedSmem.offset0,@object
	.size		.nv.reservedSmem.offset0,0x4
